//
// Generated by NVIDIA NVVM Compiler
//
// Compiler Build ID: CL-36424714
// Cuda compilation tools, release 13.0, V13.0.88
// Based on NVVM 20.0.0
//

.version 9.0
.target sm_100
.address_size 64

	// .globl	_Z6kernelILj1024EEvPiS0_i

.visible .entry _Z6kernelILj1024EEvPiS0_i(
	.param .u64 .ptr .align 1 _Z6kernelILj1024EEvPiS0_i_param_0,
	.param .u64 .ptr .align 1 _Z6kernelILj1024EEvPiS0_i_param_1,
	.param .u32 _Z6kernelILj1024EEvPiS0_i_param_2
)
{
	.reg .pred 	%p<8>;
	.reg .b32 	%r<61>;
	.reg .b64 	%rd<28>;

	ld.param.u64 	%rd6, [_Z6kernelILj1024EEvPiS0_i_param_0];
	ld.param.u64 	%rd5, [_Z6kernelILj1024EEvPiS0_i_param_1];
	ld.param.u32 	%r6, [_Z6kernelILj1024EEvPiS0_i_param_2];
	cvta.to.global.u64 	%rd1, %rd6;
	mov.u32 	%r1, %tid.x;
	mov.u32 	%r2, %ntid.x;
	mov.u32 	%r3, %ctaid.x;
	mul.lo.s32 	%r7, %r3, %r2;
	shl.b32 	%r8, %r7, 3;
	add.s32 	%r4, %r8, %r1;
	cvt.u64.u32 	%rd2, %r8;
	mad.lo.s32 	%r5, %r2, 7, %r4;
	setp.ge.u32 	%p1, %r5, %r6;
	@%p1 bra 	$L__BB0_2;
	mad.lo.s32 	%r9, %r2, -6, %r5;
	mul.wide.u32 	%rd7, %r9, 4;
	add.s64 	%rd8, %rd1, %rd7;
	ld.global.u32 	%r10, [%rd8];
	add.s32 	%r11, %r9, %r2;
	mul.wide.u32 	%rd9, %r11, 4;
	add.s64 	%rd10, %rd1, %rd9;
	ld.global.u32 	%r12, [%rd10];
	add.s32 	%r13, %r11, %r2;
	mul.wide.u32 	%rd11, %r13, 4;
	add.s64 	%rd12, %rd1, %rd11;
	ld.global.u32 	%r14, [%rd12];
	add.s32 	%r15, %r13, %r2;
	mul.wide.u32 	%rd13, %r15, 4;
	add.s64 	%rd14, %rd1, %rd13;
	ld.global.u32 	%r16, [%rd14];
	add.s32 	%r17, %r15, %r2;
	mul.wide.u32 	%rd15, %r17, 4;
	add.s64 	%rd16, %rd1, %rd15;
	ld.global.u32 	%r18, [%rd16];
	add.s32 	%r19, %r17, %r2;
	mul.wide.u32 	%rd17, %r19, 4;
	add.s64 	%rd18, %rd1, %rd17;
	ld.global.u32 	%r20, [%rd18];
	mul.wide.u32 	%rd19, %r5, 4;
	add.s64 	%rd20, %rd1, %rd19;
	ld.global.u32 	%r21, [%rd20];
	add.s32 	%r22, %r12, %r10;
	add.s32 	%r23, %r22, %r14;
	add.s32 	%r24, %r23, %r16;
	add.s32 	%r25, %r24, %r18;
	add.s32 	%r26, %r25, %r20;
	add.s32 	%r27, %r26, %r21;
	mul.wide.u32 	%rd21, %r4, 4;
	add.s64 	%rd22, %rd1, %rd21;
	ld.global.u32 	%r28, [%rd22];
	add.s32 	%r29, %r27, %r28;
	st.global.u32 	[%rd22], %r29;
$L__BB0_2:
	shl.b64 	%rd23, %rd2, 2;
	add.s64 	%rd3, %rd1, %rd23;
	bar.sync 	0;
	setp.gt.u32 	%p2, %r1, 511;
	mul.wide.u32 	%rd24, %r1, 4;
	add.s64 	%rd4, %rd3, %rd24;
	@%p2 bra 	$L__BB0_4;
	ld.global.u32 	%r30, [%rd4+2048];
	ld.global.u32 	%r31, [%rd4];
	add.s32 	%r32, %r31, %r30;
	st.global.u32 	[%rd4], %r32;
$L__BB0_4:
	bar.sync 	0;
	setp.gt.u32 	%p3, %r1, 255;
	@%p3 bra 	$L__BB0_6;
	ld.global.u32 	%r33, [%rd4+1024];
	ld.global.u32 	%r34, [%rd4];
	add.s32 	%r35, %r34, %r33;
	st.global.u32 	[%rd4], %r35;
$L__BB0_6:
	bar.sync 	0;
	setp.gt.u32 	%p4, %r1, 127;
	@%p4 bra 	$L__BB0_8;
	ld.global.u32 	%r36, [%rd4+512];
	ld.global.u32 	%r37, [%rd4];
	add.s32 	%r38, %r37, %r36;
	st.global.u32 	[%rd4], %r38;
$L__BB0_8:
	bar.sync 	0;
	setp.gt.u32 	%p5, %r1, 63;
	@%p5 bra 	$L__BB0_10;
	ld.global.u32 	%r39, [%rd4+256];
	ld.global.u32 	%r40, [%rd4];
	add.s32 	%r41, %r40, %r39;
	st.global.u32 	[%rd4], %r41;
$L__BB0_10:
	bar.sync 	0;
	setp.gt.u32 	%p6, %r1, 31;
	@%p6 bra 	$L__BB0_12;
	ld.volatile.global.u32 	%r42, [%rd4+128];
	ld.volatile.global.u32 	%r43, [%rd4];
	add.s32 	%r44, %r43, %r42;
	st.volatile.global.u32 	[%rd4], %r44;
	ld.volatile.global.u32 	%r45, [%rd4+64];
	ld.volatile.global.u32 	%r46, [%rd4];
	add.s32 	%r47, %r46, %r45;
	st.volatile.global.u32 	[%rd4], %r47;
	ld.volatile.global.u32 	%r48, [%rd4+32];
	ld.volatile.global.u32 	%r49, [%rd4];
	add.s32 	%r50, %r49, %r48;
	st.volatile.global.u32 	[%rd4], %r50;
	ld.volatile.global.u32 	%r51, [%rd4+16];
	ld.volatile.global.u32 	%r52, [%rd4];
	add.s32 	%r53, %r52, %r51;
	st.volatile.global.u32 	[%rd4], %r53;
	ld.volatile.global.u32 	%r54, [%rd4+8];
	ld.volatile.global.u32 	%r55, [%rd4];
	add.s32 	%r56, %r55, %r54;
	st.volatile.global.u32 	[%rd4], %r56;
	ld.volatile.global.u32 	%r57, [%rd4+4];
	ld.volatile.global.u32 	%r58, [%rd4];
	add.s32 	%r59, %r58, %r57;
	st.volatile.global.u32 	[%rd4], %r59;
$L__BB0_12:
	bar.sync 	0;
	setp.ne.s32 	%p7, %r1, 0;
	@%p7 bra 	$L__BB0_14;
	ld.global.u32 	%r60, [%rd3];
	cvta.to.global.u64 	%rd25, %rd5;
	mul.wide.u32 	%rd26, %r3, 4;
	add.s64 	%rd27, %rd25, %rd26;
	st.global.u32 	[%rd27], %r60;
$L__BB0_14:
	bar.sync 	0;
	ret;

}
	// .globl	_Z6kernelILj512EEvPiS0_i
.visible .entry _Z6kernelILj512EEvPiS0_i(
	.param .u64 .ptr .align 1 _Z6kernelILj512EEvPiS0_i_param_0,
	.param .u64 .ptr .align 1 _Z6kernelILj512EEvPiS0_i_param_1,
	.param .u32 _Z6kernelILj512EEvPiS0_i_param_2
)
{
	.reg .pred 	%p<7>;
	.reg .b32 	%r<58>;
	.reg .b64 	%rd<28>;

	ld.param.u64 	%rd6, [_Z6kernelILj512EEvPiS0_i_param_0];
	ld.param.u64 	%rd5, [_Z6kernelILj512EEvPiS0_i_param_1];
	ld.param.u32 	%r6, [_Z6kernelILj512EEvPiS0_i_param_2];
	cvta.to.global.u64 	%rd1, %rd6;
	mov.u32 	%r1, %tid.x;
	mov.u32 	%r2, %ntid.x;
	mov.u32 	%r3, %ctaid.x;
	mul.lo.s32 	%r7, %r3, %r2;
	shl.b32 	%r8, %r7, 3;
	add.s32 	%r4, %r8, %r1;
	cvt.u64.u32 	%rd2, %r8;
	mad.lo.s32 	%r5, %r2, 7, %r4;
	setp.ge.u32 	%p1, %r5, %r6;
	@%p1 bra 	$L__BB1_2;
	mad.lo.s32 	%r9, %r2, -6, %r5;
	mul.wide.u32 	%rd7, %r9, 4;
	add.s64 	%rd8, %rd1, %rd7;
	ld.global.u32 	%r10, [%rd8];
	add.s32 	%r11, %r9, %r2;
	mul.wide.u32 	%rd9, %r11, 4;
	add.s64 	%rd10, %rd1, %rd9;
	ld.global.u32 	%r12, [%rd10];
	add.s32 	%r13, %r11, %r2;
	mul.wide.u32 	%rd11, %r13, 4;
	add.s64 	%rd12, %rd1, %rd11;
	ld.global.u32 	%r14, [%rd12];
	add.s32 	%r15, %r13, %r2;
	mul.wide.u32 	%rd13, %r15, 4;
	add.s64 	%rd14, %rd1, %rd13;
	ld.global.u32 	%r16, [%rd14];
	add.s32 	%r17, %r15, %r2;
	mul.wide.u32 	%rd15, %r17, 4;
	add.s64 	%rd16, %rd1, %rd15;
	ld.global.u32 	%r18, [%rd16];
	add.s32 	%r19, %r17, %r2;
	mul.wide.u32 	%rd17, %r19, 4;
	add.s64 	%rd18, %rd1, %rd17;
	ld.global.u32 	%r20, [%rd18];
	mul.wide.u32 	%rd19, %r5, 4;
	add.s64 	%rd20, %rd1, %rd19;
	ld.global.u32 	%r21, [%rd20];
	add.s32 	%r22, %r12, %r10;
	add.s32 	%r23, %r22, %r14;
	add.s32 	%r24, %r23, %r16;
	add.s32 	%r25, %r24, %r18;
	add.s32 	%r26, %r25, %r20;
	add.s32 	%r27, %r26, %r21;
	mul.wide.u32 	%rd21, %r4, 4;
	add.s64 	%rd22, %rd1, %rd21;
	ld.global.u32 	%r28, [%rd22];
	add.s32 	%r29, %r27, %r28;
	st.global.u32 	[%rd22], %r29;
$L__BB1_2:
	shl.b64 	%rd23, %rd2, 2;
	add.s64 	%rd3, %rd1, %rd23;
	bar.sync 	0;
	bar.sync 	0;
	setp.gt.u32 	%p2, %r1, 255;
	mul.wide.u32 	%rd24, %r1, 4;
	add.s64 	%rd4, %rd3, %rd24;
	@%p2 bra 	$L__BB1_4;
	ld.global.u32 	%r30, [%rd4+1024];
	ld.global.u32 	%r31, [%rd4];
	add.s32 	%r32, %r31, %r30;
	st.global.u32 	[%rd4], %r32;
$L__BB1_4:
	bar.sync 	0;
	setp.gt.u32 	%p3, %r1, 127;
	@%p3 bra 	$L__BB1_6;
	ld.global.u32 	%r33, [%rd4+512];
	ld.global.u32 	%r34, [%rd4];
	add.s32 	%r35, %r34, %r33;
	st.global.u32 	[%rd4], %r35;
$L__BB1_6:
	bar.sync 	0;
	setp.gt.u32 	%p4, %r1, 63;
	@%p4 bra 	$L__BB1_8;
	ld.global.u32 	%r36, [%rd4+256];
	ld.global.u32 	%r37, [%rd4];
	add.s32 	%r38, %r37, %r36;
	st.global.u32 	[%rd4], %r38;
$L__BB1_8:
	bar.sync 	0;
	setp.gt.u32 	%p5, %r1, 31;
	@%p5 bra 	$L__BB1_10;
	ld.volatile.global.u32 	%r39, [%rd4+128];
	ld.volatile.global.u32 	%r40, [%rd4];
	add.s32 	%r41, %r40, %r39;
	st.volatile.global.u32 	[%rd4], %r41;
	ld.volatile.global.u32 	%r42, [%rd4+64];
	ld.volatile.global.u32 	%r43, [%rd4];
	add.s32 	%r44, %r43, %r42;
	st.volatile.global.u32 	[%rd4], %r44;
	ld.volatile.global.u32 	%r45, [%rd4+32];
	ld.volatile.global.u32 	%r46, [%rd4];
	add.s32 	%r47, %r46, %r45;
	st.volatile.global.u32 	[%rd4], %r47;
	ld.volatile.global.u32 	%r48, [%rd4+16];
	ld.volatile.global.u32 	%r49, [%rd4];
	add.s32 	%r50, %r49, %r48;
	st.volatile.global.u32 	[%rd4], %r50;
	ld.volatile.global.u32 	%r51, [%rd4+8];
	ld.volatile.global.u32 	%r52, [%rd4];
	add.s32 	%r53, %r52, %r51;
	st.volatile.global.u32 	[%rd4], %r53;
	ld.volatile.global.u32 	%r54, [%rd4+4];
	ld.volatile.global.u32 	%r55, [%rd4];
	add.s32 	%r56, %r55, %r54;
	st.volatile.global.u32 	[%rd4], %r56;
$L__BB1_10:
	bar.sync 	0;
	setp.ne.s32 	%p6, %r1, 0;
	@%p6 bra 	$L__BB1_12;
	ld.global.u32 	%r57, [%rd3];
	cvta.to.global.u64 	%rd25, %rd5;
	mul.wide.u32 	%rd26, %r3, 4;
	add.s64 	%rd27, %rd25, %rd26;
	st.global.u32 	[%rd27], %r57;
$L__BB1_12:
	bar.sync 	0;
	ret;

}
	// .globl	_Z6kernelILj256EEvPiS0_i
.visible .entry _Z6kernelILj256EEvPiS0_i(
	.param .u64 .ptr .align 1 _Z6kernelILj256EEvPiS0_i_param_0,
	.param .u64 .ptr .align 1 _Z6kernelILj256EEvPiS0_i_param_1,
	.param .u32 _Z6kernelILj256EEvPiS0_i_param_2
)
{
	.reg .pred 	%p<6>;
	.reg .b32 	%r<55>;
	.reg .b64 	%rd<28>;

	ld.param.u64 	%rd6, [_Z6kernelILj256EEvPiS0_i_param_0];
	ld.param.u64 	%rd5, [_Z6kernelILj256EEvPiS0_i_param_1];
	ld.param.u32 	%r6, [_Z6kernelILj256EEvPiS0_i_param_2];
	cvta.to.global.u64 	%rd1, %rd6;
	mov.u32 	%r1, %tid.x;
	mov.u32 	%r2, %ntid.x;
	mov.u32 	%r3, %ctaid.x;
	mul.lo.s32 	%r7, %r3, %r2;
	shl.b32 	%r8, %r7, 3;
	add.s32 	%r4, %r8, %r1;
	cvt.u64.u32 	%rd2, %r8;
	mad.lo.s32 	%r5, %r2, 7, %r4;
	setp.ge.u32 	%p1, %r5, %r6;
	@%p1 bra 	$L__BB2_2;
	mad.lo.s32 	%r9, %r2, -6, %r5;
	mul.wide.u32 	%rd7, %r9, 4;
	add.s64 	%rd8, %rd1, %rd7;
	ld.global.u32 	%r10, [%rd8];
	add.s32 	%r11, %r9, %r2;
	mul.wide.u32 	%rd9, %r11, 4;
	add.s64 	%rd10, %rd1, %rd9;
	ld.global.u32 	%r12, [%rd10];
	add.s32 	%r13, %r11, %r2;
	mul.wide.u32 	%rd11, %r13, 4;
	add.s64 	%rd12, %rd1, %rd11;
	ld.global.u32 	%r14, [%rd12];
	add.s32 	%r15, %r13, %r2;
	mul.wide.u32 	%rd13, %r15, 4;
	add.s64 	%rd14, %rd1, %rd13;
	ld.global.u32 	%r16, [%rd14];
	add.s32 	%r17, %r15, %r2;
	mul.wide.u32 	%rd15, %r17, 4;
	add.s64 	%rd16, %rd1, %rd15;
	ld.global.u32 	%r18, [%rd16];
	add.s32 	%r19, %r17, %r2;
	mul.wide.u32 	%rd17, %r19, 4;
	add.s64 	%rd18, %rd1, %rd17;
	ld.global.u32 	%r20, [%rd18];
	mul.wide.u32 	%rd19, %r5, 4;
	add.s64 	%rd20, %rd1, %rd19;
	ld.global.u32 	%r21, [%rd20];
	add.s32 	%r22, %r12, %r10;
	add.s32 	%r23, %r22, %r14;
	add.s32 	%r24, %r23, %r16;
	add.s32 	%r25, %r24, %r18;
	add.s32 	%r26, %r25, %r20;
	add.s32 	%r27, %r26, %r21;
	mul.wide.u32 	%rd21, %r4, 4;
	add.s64 	%rd22, %rd1, %rd21;
	ld.global.u32 	%r28, [%rd22];
	add.s32 	%r29, %r27, %r28;
	st.global.u32 	[%rd22], %r29;
$L__BB2_2:
	shl.b64 	%rd23, %rd2, 2;
	add.s64 	%rd3, %rd1, %rd23;
	bar.sync 	0;
	bar.sync 	0;
	bar.sync 	0;
	setp.gt.u32 	%p2, %r1, 127;
	mul.wide.u32 	%rd24, %r1, 4;
	add.s64 	%rd4, %rd3, %rd24;
	@%p2 bra 	$L__BB2_4;
	ld.global.u32 	%r30, [%rd4+512];
	ld.global.u32 	%r31, [%rd4];
	add.s32 	%r32, %r31, %r30;
	st.global.u32 	[%rd4], %r32;
$L__BB2_4:
	bar.sync 	0;
	setp.gt.u32 	%p3, %r1, 63;
	@%p3 bra 	$L__BB2_6;
	ld.global.u32 	%r33, [%rd4+256];
	ld.global.u32 	%r34, [%rd4];
	add.s32 	%r35, %r34, %r33;
	st.global.u32 	[%rd4], %r35;
$L__BB2_6:
	bar.sync 	0;
	setp.gt.u32 	%p4, %r1, 31;
	@%p4 bra 	$L__BB2_8;
	ld.volatile.global.u32 	%r36, [%rd4+128];
	ld.volatile.global.u32 	%r37, [%rd4];
	add.s32 	%r38, %r37, %r36;
	st.volatile.global.u32 	[%rd4], %r38;
	ld.volatile.global.u32 	%r39, [%rd4+64];
	ld.volatile.global.u32 	%r40, [%rd4];
	add.s32 	%r41, %r40, %r39;
	st.volatile.global.u32 	[%rd4], %r41;
	ld.volatile.global.u32 	%r42, [%rd4+32];
	ld.volatile.global.u32 	%r43, [%rd4];
	add.s32 	%r44, %r43, %r42;
	st.volatile.global.u32 	[%rd4], %r44;
	ld.volatile.global.u32 	%r45, [%rd4+16];
	ld.volatile.global.u32 	%r46, [%rd4];
	add.s32 	%r47, %r46, %r45;
	st.volatile.global.u32 	[%rd4], %r47;
	ld.volatile.global.u32 	%r48, [%rd4+8];
	ld.volatile.global.u32 	%r49, [%rd4];
	add.s32 	%r50, %r49, %r48;
	st.volatile.global.u32 	[%rd4], %r50;
	ld.volatile.global.u32 	%r51, [%rd4+4];
	ld.volatile.global.u32 	%r52, [%rd4];
	add.s32 	%r53, %r52, %r51;
	st.volatile.global.u32 	[%rd4], %r53;
$L__BB2_8:
	bar.sync 	0;
	setp.ne.s32 	%p5, %r1, 0;
	@%p5 bra 	$L__BB2_10;
	ld.global.u32 	%r54, [%rd3];
	cvta.to.global.u64 	%rd25, %rd5;
	mul.wide.u32 	%rd26, %r3, 4;
	add.s64 	%rd27, %rd25, %rd26;
	st.global.u32 	[%rd27], %r54;
$L__BB2_10:
	bar.sync 	0;
	ret;

}
	// .globl	_Z6kernelILj128EEvPiS0_i
.visible .entry _Z6kernelILj128EEvPiS0_i(
	.param .u64 .ptr .align 1 _Z6kernelILj128EEvPiS0_i_param_0,
	.param .u64 .ptr .align 1 _Z6kernelILj128EEvPiS0_i_param_1,
	.param .u32 _Z6kernelILj128EEvPiS0_i_param_2
)
{
	.reg .pred 	%p<5>;
	.reg .b32 	%r<52>;
	.reg .b64 	%rd<28>;

	ld.param.u64 	%rd6, [_Z6kernelILj128EEvPiS0_i_param_0];
	ld.param.u64 	%rd5, [_Z6kernelILj128EEvPiS0_i_param_1];
	ld.param.u32 	%r6, [_Z6kernelILj128EEvPiS0_i_param_2];
	cvta.to.global.u64 	%rd1, %rd6;
	mov.u32 	%r1, %tid.x;
	mov.u32 	%r2, %ntid.x;
	mov.u32 	%r3, %ctaid.x;
	mul.lo.s32 	%r7, %r3, %r2;
	shl.b32 	%r8, %r7, 3;
	add.s32 	%r4, %r8, %r1;
	cvt.u64.u32 	%rd2, %r8;
	mad.lo.s32 	%r5, %r2, 7, %r4;
	setp.ge.u32 	%p1, %r5, %r6;
	@%p1 bra 	$L__BB3_2;
	mad.lo.s32 	%r9, %r2, -6, %r5;
	mul.wide.u32 	%rd7, %r9, 4;
	add.s64 	%rd8, %rd1, %rd7;
	ld.global.u32 	%r10, [%rd8];
	add.s32 	%r11, %r9, %r2;
	mul.wide.u32 	%rd9, %r11, 4;
	add.s64 	%rd10, %rd1, %rd9;
	ld.global.u32 	%r12, [%rd10];
	add.s32 	%r13, %r11, %r2;
	mul.wide.u32 	%rd11, %r13, 4;
	add.s64 	%rd12, %rd1, %rd11;
	ld.global.u32 	%r14, [%rd12];
	add.s32 	%r15, %r13, %r2;
	mul.wide.u32 	%rd13, %r15, 4;
	add.s64 	%rd14, %rd1, %rd13;
	ld.global.u32 	%r16, [%rd14];
	add.s32 	%r17, %r15, %r2;
	mul.wide.u32 	%rd15, %r17, 4;
	add.s64 	%rd16, %rd1, %rd15;
	ld.global.u32 	%r18, [%rd16];
	add.s32 	%r19, %r17, %r2;
	mul.wide.u32 	%rd17, %r19, 4;
	add.s64 	%rd18, %rd1, %rd17;
	ld.global.u32 	%r20, [%rd18];
	mul.wide.u32 	%rd19, %r5, 4;
	add.s64 	%rd20, %rd1, %rd19;
	ld.global.u32 	%r21, [%rd20];
	add.s32 	%r22, %r12, %r10;
	add.s32 	%r23, %r22, %r14;
	add.s32 	%r24, %r23, %r16;
	add.s32 	%r25, %r24, %r18;
	add.s32 	%r26, %r25, %r20;
	add.s32 	%r27, %r26, %r21;
	mul.wide.u32 	%rd21, %r4, 4;
	add.s64 	%rd22, %rd1, %rd21;
	ld.global.u32 	%r28, [%rd22];
	add.s32 	%r29, %r27, %r28;
	st.global.u32 	[%rd22], %r29;
$L__BB3_2:
	shl.b64 	%rd23, %rd2, 2;
	add.s64 	%rd3, %rd1, %rd23;
	bar.sync 	0;
	bar.sync 	0;
	bar.sync 	0;
	bar.sync 	0;
	setp.gt.u32 	%p2, %r1, 63;
	mul.wide.u32 	%rd24, %r1, 4;
	add.s64 	%rd4, %rd3, %rd24;
	@%p2 bra 	$L__BB3_4;
	ld.global.u32 	%r30, [%rd4+256];
	ld.global.u32 	%r31, [%rd4];
	add.s32 	%r32, %r31, %r30;
	st.global.u32 	[%rd4], %r32;
$L__BB3_4:
	bar.sync 	0;
	setp.gt.u32 	%p3, %r1, 31;
	@%p3 bra 	$L__BB3_6;
	ld.volatile.global.u32 	%r33, [%rd4+128];
	ld.volatile.global.u32 	%r34, [%rd4];
	add.s32 	%r35, %r34, %r33;
	st.volatile.global.u32 	[%rd4], %r35;
	ld.volatile.global.u32 	%r36, [%rd4+64];
	ld.volatile.global.u32 	%r37, [%rd4];
	add.s32 	%r38, %r37, %r36;
	st.volatile.global.u32 	[%rd4], %r38;
	ld.volatile.global.u32 	%r39, [%rd4+32];
	ld.volatile.global.u32 	%r40, [%rd4];
	add.s32 	%r41, %r40, %r39;
	st.volatile.global.u32 	[%rd4], %r41;
	ld.volatile.global.u32 	%r42, [%rd4+16];
	ld.volatile.global.u32 	%r43, [%rd4];
	add.s32 	%r44, %r43, %r42;
	st.volatile.global.u32 	[%rd4], %r44;
	ld.volatile.global.u32 	%r45, [%rd4+8];
	ld.volatile.global.u32 	%r46, [%rd4];
	add.s32 	%r47, %r46, %r45;
	st.volatile.global.u32 	[%rd4], %r47;
	ld.volatile.global.u32 	%r48, [%rd4+4];
	ld.volatile.global.u32 	%r49, [%rd4];
	add.s32 	%r50, %r49, %r48;
	st.volatile.global.u32 	[%rd4], %r50;
$L__BB3_6:
	bar.sync 	0;
	setp.ne.s32 	%p4, %r1, 0;
	@%p4 bra 	$L__BB3_8;
	ld.global.u32 	%r51, [%rd3];
	cvta.to.global.u64 	%rd25, %rd5;
	mul.wide.u32 	%rd26, %r3, 4;
	add.s64 	%rd27, %rd25, %rd26;
	st.global.u32 	[%rd27], %r51;
$L__BB3_8:
	bar.sync 	0;
	ret;

}
	// .globl	_Z6kernelILj64EEvPiS0_i
.visible .entry _Z6kernelILj64EEvPiS0_i(
	.param .u64 .ptr .align 1 _Z6kernelILj64EEvPiS0_i_param_0,
	.param .u64 .ptr .align 1 _Z6kernelILj64EEvPiS0_i_param_1,
	.param .u32 _Z6kernelILj64EEvPiS0_i_param_2
)
{
	.reg .pred 	%p<4>;
	.reg .b32 	%r<49>;
	.reg .b64 	%rd<28>;

	ld.param.u64 	%rd5, [_Z6kernelILj64EEvPiS0_i_param_0];
	ld.param.u64 	%rd4, [_Z6kernelILj64EEvPiS0_i_param_1];
	ld.param.u32 	%r6, [_Z6kernelILj64EEvPiS0_i_param_2];
	cvta.to.global.u64 	%rd1, %rd5;
	mov.u32 	%r1, %tid.x;
	mov.u32 	%r2, %ntid.x;
	mov.u32 	%r3, %ctaid.x;
	mul.lo.s32 	%r7, %r3, %r2;
	shl.b32 	%r8, %r7, 3;
	add.s32 	%r4, %r8, %r1;
	cvt.u64.u32 	%rd2, %r8;
	mad.lo.s32 	%r5, %r2, 7, %r4;
	setp.ge.u32 	%p1, %r5, %r6;
	@%p1 bra 	$L__BB4_2;
	mad.lo.s32 	%r9, %r2, -6, %r5;
	mul.wide.u32 	%rd6, %r9, 4;
	add.s64 	%rd7, %rd1, %rd6;
	ld.global.u32 	%r10, [%rd7];
	add.s32 	%r11, %r9, %r2;
	mul.wide.u32 	%rd8, %r11, 4;
	add.s64 	%rd9, %rd1, %rd8;
	ld.global.u32 	%r12, [%rd9];
	add.s32 	%r13, %r11, %r2;
	mul.wide.u32 	%rd10, %r13, 4;
	add.s64 	%rd11, %rd1, %rd10;
	ld.global.u32 	%r14, [%rd11];
	add.s32 	%r15, %r13, %r2;
	mul.wide.u32 	%rd12, %r15, 4;
	add.s64 	%rd13, %rd1, %rd12;
	ld.global.u32 	%r16, [%rd13];
	add.s32 	%r17, %r15, %r2;
	mul.wide.u32 	%rd14, %r17, 4;
	add.s64 	%rd15, %rd1, %rd14;
	ld.global.u32 	%r18, [%rd15];
	add.s32 	%r19, %r17, %r2;
	mul.wide.u32 	%rd16, %r19, 4;
	add.s64 	%rd17, %rd1, %rd16;
	ld.global.u32 	%r20, [%rd17];
	mul.wide.u32 	%rd18, %r5, 4;
	add.s64 	%rd19, %rd1, %rd18;
	ld.global.u32 	%r21, [%rd19];
	add.s32 	%r22, %r12, %r10;
	add.s32 	%r23, %r22, %r14;
	add.s32 	%r24, %r23, %r16;
	add.s32 	%r25, %r24, %r18;
	add.s32 	%r26, %r25, %r20;
	add.s32 	%r27, %r26, %r21;
	mul.wide.u32 	%rd20, %r4, 4;
	add.s64 	%rd21, %rd1, %rd20;
	ld.global.u32 	%r28, [%rd21];
	add.s32 	%r29, %r27, %r28;
	st.global.u32 	[%rd21], %r29;
$L__BB4_2:
	shl.b64 	%rd22, %rd2, 2;
	add.s64 	%rd3, %rd1, %rd22;
	bar.sync 	0;
	bar.sync 	0;
	bar.sync 	0;
	bar.sync 	0;
	bar.sync 	0;
	setp.gt.u32 	%p2, %r1, 31;
	@%p2 bra 	$L__BB4_4;
	mul.wide.u32 	%rd23, %r1, 4;
	add.s64 	%rd24, %rd3, %rd23;
	ld.volatile.global.u32 	%r30, [%rd24+128];
	ld.volatile.global.u32 	%r31, [%rd24];
	add.s32 	%r32, %r31, %r30;
	st.volatile.global.u32 	[%rd24], %r32;
	ld.volatile.global.u32 	%r33, [%rd24+64];
	ld.volatile.global.u32 	%r34, [%rd24];
	add.s32 	%r35, %r34, %r33;
	st.volatile.global.u32 	[%rd24], %r35;
	ld.volatile.global.u32 	%r36, [%rd24+32];
	ld.volatile.global.u32 	%r37, [%rd24];
	add.s32 	%r38, %r37, %r36;
	st.volatile.global.u32 	[%rd24], %r38;
	ld.volatile.global.u32 	%r39, [%rd24+16];
	ld.volatile.global.u32 	%r40, [%rd24];
	add.s32 	%r41, %r40, %r39;
	st.volatile.global.u32 	[%rd24], %r41;
	ld.volatile.global.u32 	%r42, [%rd24+8];
	ld.volatile.global.u32 	%r43, [%rd24];
	add.s32 	%r44, %r43, %r42;
	st.volatile.global.u32 	[%rd24], %r44;
	ld.volatile.global.u32 	%r45, [%rd24+4];
	ld.volatile.global.u32 	%r46, [%rd24];
	add.s32 	%r47, %r46, %r45;
	st.volatile.global.u32 	[%rd24], %r47;
$L__BB4_4:
	bar.sync 	0;
	setp.ne.s32 	%p3, %r1, 0;
	@%p3 bra 	$L__BB4_6;
	ld.global.u32 	%r48, [%rd3];
	cvta.to.global.u64 	%rd25, %rd4;
	mul.wide.u32 	%rd26, %r3, 4;
	add.s64 	%rd27, %rd25, %rd26;
	st.global.u32 	[%rd27], %r48;
$L__BB4_6:
	bar.sync 	0;
	ret;

}


// ===== COMPILED SASS (sm_100) =====

	.target	sm_100

	.elftype	@"ET_EXEC"


//--------------------- .note.nv.tkinfo           --------------------------
	.section	.note.nv.tkinfo,"",@"SHT_NOTE"
	.sectionflags	@"SHF_NOTE_NV_TKINFO"
	.tkinfo
        /*0018*/ 	.word	0x00000002
        /*0030*/ 	.string	""
        /*0030*/ 	.string	"ptxas"
        /*0030*/ 	.string	"Cuda compilation tools, release 13.0, V13.0.88"
        /*0030*/ 	.string	"Build cuda_13.0.r13.0/compiler.36424714_0"
        /*0030*/ 	.string	"-arch sm_100 -m 64 "



//--------------------- .note.nv.cuinfo           --------------------------
	.section	.note.nv.cuinfo,"",@"SHT_NOTE"
	.sectionflags	@"SHF_NOTE_NV_CUINFO"
        /*0018*/ 	.short	0x0002
        /*001a*/ 	.short	0x0064
        /*001c*/ 	.short	0x0082
	.zero		2


//--------------------- .nv.info                  --------------------------
	.section	.nv.info,"",@"SHT_CUDA_INFO"
	.align	4


	//----- nvinfo : EIATTR_REGCOUNT
	.align		4
        /*0000*/ 	.byte	0x04, 0x2f
        /*0002*/ 	.short	(.L_1 - .L_0)
	.align		4
.L_0:
        /*0004*/ 	.word	index@(_Z6kernelILj1024EEvPiS0_i)
        /*0008*/ 	.word	0x0000001a


	//----- nvinfo : EIATTR_FRAME_SIZE
	.align		4
.L_1:
        /*000c*/ 	.byte	0x04, 0x11
        /*000e*/ 	.short	(.L_3 - .L_2)
	.align		4
.L_2:
        /*0010*/ 	.word	index@(_Z6kernelILj1024EEvPiS0_i)
        /*0014*/ 	.word	0x00000000


	//----- nvinfo : EIATTR_REGCOUNT
	.align		4
.L_3:
        /*0018*/ 	.byte	0x04, 0x2f
        /*001a*/ 	.short	(.L_5 - .L_4)
	.align		4
.L_4:
        /*001c*/ 	.word	index@(_Z6kernelILj512EEvPiS0_i)
        /*0020*/ 	.word	0x0000001a


	//----- nvinfo : EIATTR_FRAME_SIZE
	.align		4
.L_5:
        /*0024*/ 	.byte	0x04, 0x11
        /*0026*/ 	.short	(.L_7 - .L_6)
	.align		4
.L_6:
        /*0028*/ 	.word	index@(_Z6kernelILj512EEvPiS0_i)
        /*002c*/ 	.word	0x00000000


	//----- nvinfo : EIATTR_REGCOUNT
	.align		4
.L_7:
        /*0030*/ 	.byte	0x04, 0x2f
        /*0032*/ 	.short	(.L_9 - .L_8)
	.align		4
.L_8:
        /*0034*/ 	.word	index@(_Z6kernelILj256EEvPiS0_i)
        /*0038*/ 	.word	0x0000001a


	//----- nvinfo : EIATTR_FRAME_SIZE
	.align		4
.L_9:
        /*003c*/ 	.byte	0x04, 0x11
        /*003e*/ 	.short	(.L_11 - .L_10)
	.align		4
.L_10:
        /*0040*/ 	.word	index@(_Z6kernelILj256EEvPiS0_i)
        /*0044*/ 	.word	0x00000000


	//----- nvinfo : EIATTR_REGCOUNT
	.align		4
.L_11:
        /*0048*/ 	.byte	0x04, 0x2f
        /*004a*/ 	.short	(.L_13 - .L_12)
	.align		4
.L_12:
        /*004c*/ 	.word	index@(_Z6kernelILj128EEvPiS0_i)
        /*0050*/ 	.word	0x0000001a


	//----- nvinfo : EIATTR_FRAME_SIZE
	.align		4
.L_13:
        /*0054*/ 	.byte	0x04, 0x11
        /*0056*/ 	.short	(.L_15 - .L_14)
	.align		4
.L_14:
        /*0058*/ 	.word	index@(_Z6kernelILj128EEvPiS0_i)
        /*005c*/ 	.word	0x00000000


	//----- nvinfo : EIATTR_REGCOUNT
	.align		4
.L_15:
        /*0060*/ 	.byte	0x04, 0x2f
        /*0062*/ 	.short	(.L_17 - .L_16)
	.align		4
.L_16:
        /*0064*/ 	.word	index@(_Z6kernelILj64EEvPiS0_i)
        /*0068*/ 	.word	0x0000001a


	//----- nvinfo : EIATTR_FRAME_SIZE
	.align		4
.L_17:
        /*006c*/ 	.byte	0x04, 0x11
        /*006e*/ 	.short	(.L_19 - .L_18)
	.align		4
.L_18:
        /*0070*/ 	.word	index@(_Z6kernelILj64EEvPiS0_i)
        /*0074*/ 	.word	0x00000000


	//----- nvinfo : EIATTR_MIN_STACK_SIZE
	.align		4
.L_19:
        /*0078*/ 	.byte	0x04, 0x12
        /*007a*/ 	.short	(.L_21 - .L_20)
	.align		4
.L_20:
        /*007c*/ 	.word	index@(_Z6kernelILj64EEvPiS0_i)
        /*0080*/ 	.word	0x00000000


	//----- nvinfo : EIATTR_MIN_STACK_SIZE
	.align		4
.L_21:
        /*0084*/ 	.byte	0x04, 0x12
        /*0086*/ 	.short	(.L_23 - .L_22)
	.align		4
.L_22:
        /*0088*/ 	.word	index@(_Z6kernelILj128EEvPiS0_i)
        /*008c*/ 	.word	0x00000000


	//----- nvinfo : EIATTR_MIN_STACK_SIZE
	.align		4
.L_23:
        /*0090*/ 	.byte	0x04, 0x12
        /*0092*/ 	.short	(.L_25 - .L_24)
	.align		4
.L_24:
        /*0094*/ 	.word	index@(_Z6kernelILj256EEvPiS0_i)
        /*0098*/ 	.word	0x00000000


	//----- nvinfo : EIATTR_MIN_STACK_SIZE
	.align		4
.L_25:
        /*009c*/ 	.byte	0x04, 0x12
        /*009e*/ 	.short	(.L_27 - .L_26)
	.align		4
.L_26:
        /*00a0*/ 	.word	index@(_Z6kernelILj512EEvPiS0_i)
        /*00a4*/ 	.word	0x00000000


	//----- nvinfo : EIATTR_MIN_STACK_SIZE
	.align		4
.L_27:
        /*00a8*/ 	.byte	0x04, 0x12
        /*00aa*/ 	.short	(.L_29 - .L_28)
	.align		4
.L_28:
        /*00ac*/ 	.word	index@(_Z6kernelILj1024EEvPiS0_i)
        /*00b0*/ 	.word	0x00000000
.L_29:


//--------------------- .nv.compat                --------------------------
	.section	.nv.compat,"",@"SHT_CUDA_COMPAT_INFO"
	.align	4
        /*0000*/ 	.byte	0x02, 0x09, 0x00, 0x00, 0x02, 0x02, 0x01, 0x00, 0x02, 0x05, 0x05, 0x00, 0x03, 0x07, 0x01, 0x01
        /*0010*/ 	.byte	0x02, 0x03, 0x00, 0x00, 0x02, 0x06, 0x01, 0x00, 0x04, 0x0b, 0x08, 0x00, 0x09, 0x00, 0x00, 0x00
        /*0020*/ 	.byte	0x00, 0x00, 0x00, 0x00


//--------------------- .nv.info._Z6kernelILj64EEvPiS0_i --------------------------
	.section	.nv.info._Z6kernelILj64EEvPiS0_i,"",@"SHT_CUDA_INFO"
	.sectionflags	@""
	.align	4


	//----- nvinfo : EIATTR_CUDA_API_VERSION
	.align		4
        /*0000*/ 	.byte	0x04, 0x37
        /*0002*/ 	.short	(.L_31 - .L_30)
.L_30:
        /*0004*/ 	.word	0x00000082


	//----- nvinfo : EIATTR_KPARAM_INFO
	.align		4
.L_31:
        /*0008*/ 	.byte	0x04, 0x17
        /*000a*/ 	.short	(.L_33 - .L_32)
.L_32:
        /*000c*/ 	.word	0x00000000
        /*0010*/ 	.short	0x0002
        /*0012*/ 	.short	0x0010
        /*0014*/ 	.byte	0x00, 0xf0, 0x11, 0x00


	//----- nvinfo : EIATTR_KPARAM_INFO
	.align		4
.L_33:
        /*0018*/ 	.byte	0x04, 0x17
        /*001a*/ 	.short	(.L_35 - .L_34)
.L_34:
        /*001c*/ 	.word	0x00000000
        /*0020*/ 	.short	0x0001
        /*0022*/ 	.short	0x0008
        /*0024*/ 	.byte	0x00, 0xf5, 0x21, 0x00


	//----- nvinfo : EIATTR_KPARAM_INFO
	.align		4
.L_35:
        /*0028*/ 	.byte	0x04, 0x17
        /*002a*/ 	.short	(.L_37 - .L_36)
.L_36:
        /*002c*/ 	.word	0x00000000
        /*0030*/ 	.short	0x0000
        /*0032*/ 	.short	0x0000
        /*0034*/ 	.byte	0x00, 0xf5, 0x21, 0x00


	//----- nvinfo : EIATTR_SPARSE_MMA_MASK
	.align		4
.L_37:
        /*0038*/ 	.byte	0x03, 0x50
        /*003a*/ 	.short	0x0000


	//----- nvinfo : EIATTR_MAXREG_COUNT
	.align		4
        /*003c*/ 	.byte	0x03, 0x1b
        /*003e*/ 	.short	0x00ff


	//----- nvinfo : EIATTR_NUM_BARRIERS
	.align		4
        /*0040*/ 	.byte	0x02, 0x4c
        /*0042*/ 	.byte	0x01
	.zero		1


	//----- nvinfo : EIATTR_MERCURY_ISA_VERSION
	.align		4
        /*0044*/ 	.byte	0x03, 0x5f
        /*0046*/ 	.short	0x0101


	//----- nvinfo : EIATTR_VRC_CTA_INIT_COUNT
	.align		4
        /*0048*/ 	.byte	0x02, 0x4a
	.zero		1
	.zero		1


	//----- nvinfo : EIATTR_EXIT_INSTR_OFFSETS
	.align		4
        /*004c*/ 	.byte	0x04, 0x1c
        /*004e*/ 	.short	(.L_39 - .L_38)


	//   ....[0]....
.L_38:
        /*0050*/ 	.word	0x00000590


	//----- nvinfo : EIATTR_CRS_STACK_SIZE
	.align		4
.L_39:
        /*0054*/ 	.byte	0x04, 0x1e
        /*0056*/ 	.short	(.L_41 - .L_40)
.L_40:
        /*0058*/ 	.word	0x00000000


	//----- nvinfo : EIATTR_CBANK_PARAM_SIZE
	.align		4
.L_41:
        /*005c*/ 	.byte	0x03, 0x19
        /*005e*/ 	.short	0x0014


	//----- nvinfo : EIATTR_PARAM_CBANK
	.align		4
        /*0060*/ 	.byte	0x04, 0x0a
        /*0062*/ 	.short	(.L_43 - .L_42)
	.align		4
.L_42:
        /*0064*/ 	.word	index@(.nv.constant0._Z6kernelILj64EEvPiS0_i)
        /*0068*/ 	.short	0x0380
        /*006a*/ 	.short	0x0014


	//----- nvinfo : EIATTR_SW_WAR
	.align		4
.L_43:
        /*006c*/ 	.byte	0x04, 0x36
        /*006e*/ 	.short	(.L_45 - .L_44)
.L_44:
        /*0070*/ 	.word	0x00000008
.L_45:


//--------------------- .nv.info._Z6kernelILj128EEvPiS0_i --------------------------
	.section	.nv.info._Z6kernelILj128EEvPiS0_i,"",@"SHT_CUDA_INFO"
	.sectionflags	@""
	.align	4


	//----- nvinfo : EIATTR_CUDA_API_VERSION
	.align		4
        /*0000*/ 	.byte	0x04, 0x37
        /*0002*/ 	.short	(.L_47 - .L_46)
.L_46:
        /*0004*/ 	.word	0x00000082


	//----- nvinfo : EIATTR_KPARAM_INFO
	.align		4
.L_47:
        /*0008*/ 	.byte	0x04, 0x17
        /*000a*/ 	.short	(.L_49 - .L_48)
.L_48:
        /*000c*/ 	.word	0x00000000
        /*0010*/ 	.short	0x0002
        /*0012*/ 	.short	0x0010
        /*0014*/ 	.byte	0x00, 0xf0, 0x11, 0x00


	//----- nvinfo : EIATTR_KPARAM_INFO
	.align		4
.L_49:
        /*0018*/ 	.byte	0x04, 0x17
        /*001a*/ 	.short	(.L_51 - .L_50)
.L_50:
        /*001c*/ 	.word	0x00000000
        /*0020*/ 	.short	0x0001
        /*0022*/ 	.short	0x0008
        /*0024*/ 	.byte	0x00, 0xf5, 0x21, 0x00


	//----- nvinfo : EIATTR_KPARAM_INFO
	.align		4
.L_51:
        /*0028*/ 	.byte	0x04, 0x17
        /*002a*/ 	.short	(.L_53 - .L_52)
.L_52:
        /*002c*/ 	.word	0x00000000
        /*0030*/ 	.short	0x0000
        /*0032*/ 	.short	0x0000
        /*0034*/ 	.byte	0x00, 0xf5, 0x21, 0x00


	//----- nvinfo : EIATTR_SPARSE_MMA_MASK
	.align		4
.L_53:
        /*0038*/ 	.byte	0x03, 0x50
        /*003a*/ 	.short	0x0000


	//----- nvinfo : EIATTR_MAXREG_COUNT
	.align		4
        /*003c*/ 	.byte	0x03, 0x1b
        /*003e*/ 	.short	0x00ff


	//----- nvinfo : EIATTR_NUM_BARRIERS
	.align		4
        /*0040*/ 	.byte	0x02, 0x4c
        /*0042*/ 	.byte	0x01
	.zero		1


	//----- nvinfo : EIATTR_MERCURY_ISA_VERSION
	.align		4
        /*0044*/ 	.byte	0x03, 0x5f
        /*0046*/ 	.short	0x0101


	//----- nvinfo : EIATTR_VRC_CTA_INIT_COUNT
	.align		4
        /*0048*/ 	.byte	0x02, 0x4a
	.zero		1
	.zero		1


	//----- nvinfo : EIATTR_EXIT_INSTR_OFFSETS
	.align		4
        /*004c*/ 	.byte	0x04, 0x1c
        /*004e*/ 	.short	(.L_55 - .L_54)


	//   ....[0]....
.L_54:
        /*0050*/ 	.word	0x00000610


	//----- nvinfo : EIATTR_CRS_STACK_SIZE
	.align		4
.L_55:
        /*0054*/ 	.byte	0x04, 0x1e
        /*0056*/ 	.short	(.L_57 - .L_56)
.L_56:
        /*0058*/ 	.word	0x00000000


	//----- nvinfo : EIATTR_CBANK_PARAM_SIZE
	.align		4
.L_57:
        /*005c*/ 	.byte	0x03, 0x19
        /*005e*/ 	.short	0x0014


	//----- nvinfo : EIATTR_PARAM_CBANK
	.align		4
        /*0060*/ 	.byte	0x04, 0x0a
        /*0062*/ 	.short	(.L_59 - .L_58)
	.align		4
.L_58:
        /*0064*/ 	.word	index@(.nv.constant0._Z6kernelILj128EEvPiS0_i)
        /*0068*/ 	.short	0x0380
        /*006a*/ 	.short	0x0014


	//----- nvinfo : EIATTR_SW_WAR
	.align		4
.L_59:
        /*006c*/ 	.byte	0x04, 0x36
        /*006e*/ 	.short	(.L_61 - .L_60)
.L_60:
        /*0070*/ 	.word	0x00000008
.L_61:


//--------------------- .nv.info._Z6kernelILj256EEvPiS0_i --------------------------
	.section	.nv.info._Z6kernelILj256EEvPiS0_i,"",@"SHT_CUDA_INFO"
	.sectionflags	@""
	.align	4


	//----- nvinfo : EIATTR_CUDA_API_VERSION
	.align		4
        /*0000*/ 	.byte	0x04, 0x37
        /*0002*/ 	.short	(.L_63 - .L_62)
.L_62:
        /*0004*/ 	.word	0x00000082


	//----- nvinfo : EIATTR_KPARAM_INFO
	.align		4
.L_63:
        /*0008*/ 	.byte	0x04, 0x17
        /*000a*/ 	.short	(.L_65 - .L_64)
.L_64:
        /*000c*/ 	.word	0x00000000
        /*0010*/ 	.short	0x0002
        /*0012*/ 	.short	0x0010
        /*0014*/ 	.byte	0x00, 0xf0, 0x11, 0x00


	//----- nvinfo : EIATTR_KPARAM_INFO
	.align		4
.L_65:
        /*0018*/ 	.byte	0x04, 0x17
        /*001a*/ 	.short	(.L_67 - .L_66)
.L_66:
        /*001c*/ 	.word	0x00000000
        /*0020*/ 	.short	0x0001
        /*0022*/ 	.short	0x0008
        /*0024*/ 	.byte	0x00, 0xf5, 0x21, 0x00


	//----- nvinfo : EIATTR_KPARAM_INFO
	.align		4
.L_67:
        /*0028*/ 	.byte	0x04, 0x17
        /*002a*/ 	.short	(.L_69 - .L_68)
.L_68:
        /*002c*/ 	.word	0x00000000
        /*0030*/ 	.short	0x0000
        /*0032*/ 	.short	0x0000
        /*0034*/ 	.byte	0x00, 0xf5, 0x21, 0x00


	//----- nvinfo : EIATTR_SPARSE_MMA_MASK
	.align		4
.L_69:
        /*0038*/ 	.byte	0x03, 0x50
        /*003a*/ 	.short	0x0000


	//----- nvinfo : EIATTR_MAXREG_COUNT
	.align		4
        /*003c*/ 	.byte	0x03, 0x1b
        /*003e*/ 	.short	0x00ff


	//----- nvinfo : EIATTR_NUM_BARRIERS
	.align		4
        /*0040*/ 	.byte	0x02, 0x4c
        /*0042*/ 	.byte	0x01
	.zero		1


	//----- nvinfo : EIATTR_MERCURY_ISA_VERSION
	.align		4
        /*0044*/ 	.byte	0x03, 0x5f
        /*0046*/ 	.short	0x0101


	//----- nvinfo : EIATTR_VRC_CTA_INIT_COUNT
	.align		4
        /*0048*/ 	.byte	0x02, 0x4a
	.zero		1
	.zero		1


	//----- nvinfo : EIATTR_EXIT_INSTR_OFFSETS
	.align		4
        /*004c*/ 	.byte	0x04, 0x1c
        /*004e*/ 	.short	(.L_71 - .L_70)


	//   ....[0]....
.L_70:
        /*0050*/ 	.word	0x00000690


	//----- nvinfo : EIATTR_CRS_STACK_SIZE
	.align		4
.L_71:
        /*0054*/ 	.byte	0x04, 0x1e
        /*0056*/ 	.short	(.L_73 - .L_72)
.L_72:
        /*0058*/ 	.word	0x00000000


	//----- nvinfo : EIATTR_CBANK_PARAM_SIZE
	.align		4
.L_73:
        /*005c*/ 	.byte	0x03, 0x19
        /*005e*/ 	.short	0x0014


	//----- nvinfo : EIATTR_PARAM_CBANK
	.align		4
        /*0060*/ 	.byte	0x04, 0x0a
        /*0062*/ 	.short	(.L_75 - .L_74)
	.align		4
.L_74:
        /*0064*/ 	.word	index@(.nv.constant0._Z6kernelILj256EEvPiS0_i)
        /*0068*/ 	.short	0x0380
        /*006a*/ 	.short	0x0014


	//----- nvinfo : EIATTR_SW_WAR
	.align		4
.L_75:
        /*006c*/ 	.byte	0x04, 0x36
        /*006e*/ 	.short	(.L_77 - .L_76)
.L_76:
        /*0070*/ 	.word	0x00000008
.L_77:


//--------------------- .nv.info._Z6kernelILj512EEvPiS0_i --------------------------
	.section	.nv.info._Z6kernelILj512EEvPiS0_i,"",@"SHT_CUDA_INFO"
	.sectionflags	@""
	.align	4


	//----- nvinfo : EIATTR_CUDA_API_VERSION
	.align		4
        /*0000*/ 	.byte	0x04, 0x37
        /*0002*/ 	.short	(.L_79 - .L_78)
.L_78:
        /*0004*/ 	.word	0x00000082


	//----- nvinfo : EIATTR_KPARAM_INFO
	.align		4
.L_79:
        /*0008*/ 	.byte	0x04, 0x17
        /*000a*/ 	.short	(.L_81 - .L_80)
.L_80:
        /*000c*/ 	.word	0x00000000
        /*0010*/ 	.short	0x0002
        /*0012*/ 	.short	0x0010
        /*0014*/ 	.byte	0x00, 0xf0, 0x11, 0x00


	//----- nvinfo : EIATTR_KPARAM_INFO
	.align		4
.L_81:
        /*0018*/ 	.byte	0x04, 0x17
        /*001a*/ 	.short	(.L_83 - .L_82)
.L_82:
        /*001c*/ 	.word	0x00000000
        /*0020*/ 	.short	0x0001
        /*0022*/ 	.short	0x0008
        /*0024*/ 	.byte	0x00, 0xf5, 0x21, 0x00


	//----- nvinfo : EIATTR_KPARAM_INFO
	.align		4
.L_83:
        /*0028*/ 	.byte	0x04, 0x17
        /*002a*/ 	.short	(.L_85 - .L_84)
.L_84:
        /*002c*/ 	.word	0x00000000
        /*0030*/ 	.short	0x0000
        /*0032*/ 	.short	0x0000
        /*0034*/ 	.byte	0x00, 0xf5, 0x21, 0x00


	//----- nvinfo : EIATTR_SPARSE_MMA_MASK
	.align		4
.L_85:
        /*0038*/ 	.byte	0x03, 0x50
        /*003a*/ 	.short	0x0000


	//----- nvinfo : EIATTR_MAXREG_COUNT
	.align		4
        /*003c*/ 	.byte	0x03, 0x1b
        /*003e*/ 	.short	0x00ff


	//----- nvinfo : EIATTR_NUM_BARRIERS
	.align		4
        /*0040*/ 	.byte	0x02, 0x4c
        /*0042*/ 	.byte	0x01
	.zero		1


	//----- nvinfo : EIATTR_MERCURY_ISA_VERSION
	.align		4
        /*0044*/ 	.byte	0x03, 0x5f
        /*0046*/ 	.short	0x0101


	//----- nvinfo : EIATTR_VRC_CTA_INIT_COUNT
	.align		4
        /*0048*/ 	.byte	0x02, 0x4a
	.zero		1
	.zero		1


	//----- nvinfo : EIATTR_EXIT_INSTR_OFFSETS
	.align		4
        /*004c*/ 	.byte	0x04, 0x1c
        /*004e*/ 	.short	(.L_87 - .L_86)


	//   ....[0]....
.L_86:
        /*0050*/ 	.word	0x00000710


	//----- nvinfo : EIATTR_CRS_STACK_SIZE
	.align		4
.L_87:
        /*0054*/ 	.byte	0x04, 0x1e
        /*0056*/ 	.short	(.L_89 - .L_88)
.L_88:
        /*0058*/ 	.word	0x00000000


	//----- nvinfo : EIATTR_CBANK_PARAM_SIZE
	.align		4
.L_89:
        /*005c*/ 	.byte	0x03, 0x19
        /*005e*/ 	.short	0x0014


	//----- nvinfo : EIATTR_PARAM_CBANK
	.align		4
        /*0060*/ 	.byte	0x04, 0x0a
        /*0062*/ 	.short	(.L_91 - .L_90)
	.align		4
.L_90:
        /*0064*/ 	.word	index@(.nv.constant0._Z6kernelILj512EEvPiS0_i)
        /*0068*/ 	.short	0x0380
        /*006a*/ 	.short	0x0014


	//----- nvinfo : EIATTR_SW_WAR
	.align		4
.L_91:
        /*006c*/ 	.byte	0x04, 0x36
        /*006e*/ 	.short	(.L_93 - .L_92)
.L_92:
        /*0070*/ 	.word	0x00000008
.L_93:


//--------------------- .nv.info._Z6kernelILj1024EEvPiS0_i --------------------------
	.section	.nv.info._Z6kernelILj1024EEvPiS0_i,"",@"SHT_CUDA_INFO"
	.sectionflags	@""
	.align	4


	//----- nvinfo : EIATTR_CUDA_API_VERSION
	.align		4
        /*0000*/ 	.byte	0x04, 0x37
        /*0002*/ 	.short	(.L_95 - .L_94)
.L_94:
        /*0004*/ 	.word	0x00000082


	//----- nvinfo : EIATTR_KPARAM_INFO
	.align		4
.L_95:
        /*0008*/ 	.byte	0x04, 0x17
        /*000a*/ 	.short	(.L_97 - .L_96)
.L_96:
        /*000c*/ 	.word	0x00000000
        /*0010*/ 	.short	0x0002
        /*0012*/ 	.short	0x0010
        /*0014*/ 	.byte	0x00, 0xf0, 0x11, 0x00


	//----- nvinfo : EIATTR_KPARAM_INFO
	.align		4
.L_97:
        /*0018*/ 	.byte	0x04, 0x17
        /*001a*/ 	.short	(.L_99 - .L_98)
.L_98:
        /*001c*/ 	.word	0x00000000
        /*0020*/ 	.short	0x0001
        /*0022*/ 	.short	0x0008
        /*0024*/ 	.byte	0x00, 0xf5, 0x21, 0x00


	//----- nvinfo : EIATTR_KPARAM_INFO
	.align		4
.L_99:
        /*0028*/ 	.byte	0x04, 0x17
        /*002a*/ 	.short	(.L_101 - .L_100)
.L_100:
        /*002c*/ 	.word	0x00000000
        /*0030*/ 	.short	0x0000
        /*0032*/ 	.short	0x0000
        /*0034*/ 	.byte	0x00, 0xf5, 0x21, 0x00


	//----- nvinfo : EIATTR_SPARSE_MMA_MASK
	.align		4
.L_101:
        /*0038*/ 	.byte	0x03, 0x50
        /*003a*/ 	.short	0x0000


	//----- nvinfo : EIATTR_MAXREG_COUNT
	.align		4
        /*003c*/ 	.byte	0x03, 0x1b
        /*003e*/ 	.short	0x00ff


	//----- nvinfo : EIATTR_NUM_BARRIERS
	.align		4
        /*0040*/ 	.byte	0x02, 0x4c
        /*0042*/ 	.byte	0x01
	.zero		1


	//----- nvinfo : EIATTR_MERCURY_ISA_VERSION
	.align		4
        /*0044*/ 	.byte	0x03, 0x5f
        /*0046*/ 	.short	0x0101


	//----- nvinfo : EIATTR_VRC_CTA_INIT_COUNT
	.align		4
        /*0048*/ 	.byte	0x02, 0x4a
	.zero		1
	.zero		1


	//----- nvinfo : EIATTR_EXIT_INSTR_OFFSETS
	.align		4
        /*004c*/ 	.byte	0x04, 0x1c
        /*004e*/ 	.short	(.L_103 - .L_102)


	//   ....[0]....
.L_102:
        /*0050*/ 	.word	0x00000790


	//----- nvinfo : EIATTR_CRS_STACK_SIZE
	.align		4
.L_103:
        /*0054*/ 	.byte	0x04, 0x1e
        /*0056*/ 	.short	(.L_105 - .L_104)
.L_104:
        /*0058*/ 	.word	0x00000000


	//----- nvinfo : EIATTR_CBANK_PARAM_SIZE
	.align		4
.L_105:
        /*005c*/ 	.byte	0x03, 0x19
        /*005e*/ 	.short	0x0014


	//----- nvinfo : EIATTR_PARAM_CBANK
	.align		4
        /*0060*/ 	.byte	0x04, 0x0a
        /*0062*/ 	.short	(.L_107 - .L_106)
	.align		4
.L_106:
        /*0064*/ 	.word	index@(.nv.constant0._Z6kernelILj1024EEvPiS0_i)
        /*0068*/ 	.short	0x0380
        /*006a*/ 	.short	0x0014


	//----- nvinfo : EIATTR_SW_WAR
	.align		4
.L_107:
        /*006c*/ 	.byte	0x04, 0x36
        /*006e*/ 	.short	(.L_109 - .L_108)
.L_108:
        /*0070*/ 	.word	0x00000008
.L_109:


//--------------------- .nv.callgraph             --------------------------
	.section	.nv.callgraph,"",@"SHT_CUDA_CALLGRAPH"
	.align	4
	.sectionentsize	8
	.align		4
        /*0000*/ 	.word	0x00000000
	.align		4
        /*0004*/ 	.word	0xffffffff
	.align		4
        /*0008*/ 	.word	0x00000000
	.align		4
        /*000c*/ 	.word	0xfffffffe
	.align		4
        /*0010*/ 	.word	0x00000000
	.align		4
        /*0014*/ 	.word	0xfffffffd
	.align		4
        /*0018*/ 	.word	0x00000000
	.align		4
        /*001c*/ 	.word	0xfffffffc


//--------------------- .text._Z6kernelILj64EEvPiS0_i --------------------------
	.section	.text._Z6kernelILj64EEvPiS0_i,"ax",@progbits
	.align	128
        .global         _Z6kernelILj64EEvPiS0_i
        .type           _Z6kernelILj64EEvPiS0_i,@function
        .size           _Z6kernelILj64EEvPiS0_i,(.L_x_55 - _Z6kernelILj64EEvPiS0_i)
        .other          _Z6kernelILj64EEvPiS0_i,@"STO_CUDA_ENTRY STV_DEFAULT"
_Z6kernelILj64EEvPiS0_i:
.text._Z6kernelILj64EEvPiS0_i:
[----:B------:R-:W-:Y:S01]  /*0000*/  LDC R1, c[0x0][0x37c] ;  /* 0x0000df00ff017b82 */ /* 0x000fe20000000800 */
[----:B------:R-:W0:Y:S07]  /*0010*/  S2R R0, SR_CTAID.X ;  /* 0x0000000000007919 */ /* 0x000e2e0000002500 */
[----:B------:R-:W0:Y:S01]  /*0020*/  LDC R8, c[0x0][0x360] ;  /* 0x0000d800ff087b82 */ /* 0x000e220000000800 */
[----:B------:R-:W1:Y:S01]  /*0030*/  LDCU UR4, c[0x0][0x390] ;  /* 0x00007200ff0477ac */ /* 0x000e620008000800 */
[----:B------:R-:W-:Y:S01]  /*0040*/  BSSY.RECONVERGENT B0, `(.L_x_0) ;  /* 0x000002a000007945 */ /* 0x000fe20003800200 */
[----:B------:R-:W2:Y:S05]  /*0050*/  S2R R7, SR_TID.X ;  /* 0x0000000000077919 */ /* 0x000eaa0000002100 */
[----:B------:R-:W3:Y:S01]  /*0060*/  LDC.64 R10, c[0x0][0x380] ;  /* 0x0000e000ff0a7b82 */ /* 0x000ee20000000a00 */
[----:B0-----:R-:W-:Y:S01]  /*0070*/  IMAD R2, R8, R0, RZ ;  /* 0x0000000008027224 */ /* 0x001fe200078e02ff */
[----:B--2---:R-:W-:-:S04]  /*0080*/  ISETP.GT.U32.AND P1, PT, R7, 0x1f, PT ;  /* 0x0000001f0700780c */ /* 0x004fc80003f24070 */
[----:B------:R-:W-:Y:S02]  /*0090*/  SHF.L.U32 R4, R2, 0x3, RZ ;  /* 0x0000000302047819 */ /* 0x000fe400000006ff */
[----:B------:R-:W-:Y:S02]  /*00a0*/  ISETP.NE.AND P2, PT, R7, RZ, PT ;  /* 0x000000ff0700720c */ /* 0x000fe40003f45270 */
[C---:B------:R-:W-:Y:S02]  /*00b0*/  IADD3 R9, PT, PT, R4.reuse, R7, RZ ;  /* 0x0000000704097210 */ /* 0x040fe40007ffe0ff */
[----:B---3--:R-:W-:-:S03]  /*00c0*/  LEA R2, P3, R4, R10, 0x2 ;  /* 0x0000000a04027211 */ /* 0x008fc600078610ff */
[----:B------:R-:W-:Y:S01]  /*00d0*/  IMAD R17, R8, 0x7, R9 ;  /* 0x0000000708117824 */ /* 0x000fe200078e0209 */
[----:B------:R-:W-:-:S04]  /*00e0*/  LEA.HI.X R3, R4, R11, RZ, 0x2, P3 ;  /* 0x0000000b04037211 */ /* 0x000fc800018f14ff */
[----:B-1----:R-:W-:Y:S01]  /*00f0*/  ISETP.GE.U32.AND P0, PT, R17, UR4, PT ;  /* 0x0000000411007c0c */ /* 0x002fe2000bf06070 */
[----:B------:R-:W0:-:S12]  /*0100*/  LDCU.64 UR4, c[0x0][0x358] ;  /* 0x00006b00ff0477ac */ /* 0x000e180008000a00 */
[----:B------:R-:W-:Y:S05]  /*0110*/  @P0 BRA `(.L_x_1) ;  /* 0x0000000000700947 */ /* 0x000fea0003800000 */
[----:B------:R-:W1:Y:S01]  /*0120*/  LDC.64 R4, c[0x0][0x380] ;  /* 0x0000e000ff047b82 */ /* 0x000e620000000a00 */
[----:B------:R-:W-:-:S04]  /*0130*/  IMAD R23, R8, -0x6, R17 ;  /* 0xfffffffa08177824 */ /* 0x000fc800078e0211 */
[----:B------:R-:W-:-:S05]  /*0140*/  IMAD.IADD R21, R23, 0x1, R8 ;  /* 0x0000000117157824 */ /* 0x000fca00078e0208 */
[----:B------:R-:W-:-:S04]  /*0150*/  IADD3 R13, PT, PT, R21, R8, RZ ;  /* 0x00000008150d7210 */ /* 0x000fc80007ffe0ff */
[----:B------:R-:W-:-:S05]  /*0160*/  IADD3 R15, PT, PT, R13, R8, RZ ;  /* 0x000000080d0f7210 */ /* 0x000fca0007ffe0ff */
[----:B------:R-:W-:Y:S02]  /*0170*/  IMAD.IADD R11, R15, 0x1, R8 ;  /* 0x000000010f0b7824 */ /* 0x000fe400078e0208 */
[----:B-1----:R-:W-:-:S03]  /*0180*/  IMAD.WIDE.U32 R20, R21, 0x4, R4 ;  /* 0x0000000415147825 */ /* 0x002fc600078e0004 */
[----:B------:R-:W-:Y:S01]  /*0190*/  IADD3 R19, PT, PT, R11, R8, RZ ;  /* 0x000000080b137210 */ /* 0x000fe20007ffe0ff */
[--C-:B------:R-:W-:Y:S02]  /*01a0*/  IMAD.WIDE.U32 R12, R13, 0x4, R4.reuse ;  /* 0x000000040d0c7825 */ /* 0x100fe400078e0004 */
[----:B0-----:R-:W2:Y:S02]  /*01b0*/  LDG.E R21, desc[UR4][R20.64] ;  /* 0x0000000414157981 */ /* 0x001ea4000c1e1900 */
[--C-:B------:R-:W-:Y:S02]  /*01c0*/  IMAD.WIDE.U32 R22, R23, 0x4, R4.reuse ;  /* 0x0000000417167825 */ /* 0x100fe400078e0004 */
[----:B------:R-:W2:Y:S02]  /*01d0*/  LDG.E R12, desc[UR4][R12.64] ;  /* 0x000000040c0c7981 */ /* 0x000ea4000c1e1900 */
[--C-:B------:R-:W-:Y:S02]  /*01e0*/  IMAD.WIDE.U32 R14, R15, 0x4, R4.reuse ;  /* 0x000000040f0e7825 */ /* 0x100fe400078e0004 */
[----:B------:R-:W2:Y:S02]  /*01f0*/  LDG.E R6, desc[UR4][R22.64] ;  /* 0x0000000416067981 */ /* 0x000ea4000c1e1900 */
[----:B------:R-:W-:-:S02]  /*0200*/  IMAD.WIDE.U32 R10, R11, 0x4, R4 ;  /* 0x000000040b0a7825 */ /* 0x000fc400078e0004 */
[----:B------:R-:W3:Y:S02]  /*0210*/  LDG.E R14, desc[UR4][R14.64] ;  /* 0x000000040e0e7981 */ /* 0x000ee4000c1e1900 */
[--C-:B------:R-:W-:Y:S02]  /*0220*/  IMAD.WIDE.U32 R16, R17, 0x4, R4.reuse ;  /* 0x0000000411107825 */ /* 0x100fe400078e0004 */
[----:B------:R-:W3:Y:S02]  /*0230*/  LDG.E R11, desc[UR4][R10.64] ;  /* 0x000000040a0b7981 */ /* 0x000ee4000c1e1900 */
[--C-:B------:R-:W-:Y:S02]  /*0240*/  IMAD.WIDE.U32 R18, R19, 0x4, R4.reuse ;  /* 0x0000000413127825 */ /* 0x100fe400078e0004 */
[----:B------:R-:W4:Y:S02]  /*0250*/  LDG.E R17, desc[UR4][R16.64] ;  /* 0x0000000410117981 */ /* 0x000f24000c1e1900 */
[----:B------:R-:W-:-:S02]  /*0260*/  IMAD.WIDE.U32 R4, R9, 0x4, R4 ;  /* 0x0000000409047825 */ /* 0x000fc400078e0004 */
[----:B------:R-:W4:Y:S04]  /*0270*/  LDG.E R18, desc[UR4][R18.64] ;  /* 0x0000000412127981 */ /* 0x000f28000c1e1900 */
[----:B------:R-:W5:Y:S01]  /*0280*/  LDG.E R9, desc[UR4][R4.64] ;  /* 0x0000000404097981 */ /* 0x000f62000c1e1900 */
[----:B--2---:R-:W-:-:S04]  /*0290*/  IADD3 R6, PT, PT, R12, R21, R6 ;  /* 0x000000150c067210 */ /* 0x004fc80007ffe006 */
[----:B---3--:R-:W-:-:S04]  /*02a0*/  IADD3 R6, PT, PT, R11, R6, R14 ;  /* 0x000000060b067210 */ /* 0x008fc80007ffe00e */
[----:B----4-:R-:W-:-:S04]  /*02b0*/  IADD3 R6, PT, PT, R17, R6, R18 ;  /* 0x0000000611067210 */ /* 0x010fc80007ffe012 */
[----:B-----5:R-:W-:-:S05]  /*02c0*/  IADD3 R9, PT, PT, R6, R9, RZ ;  /* 0x0000000906097210 */ /* 0x020fca0007ffe0ff */
[----:B------:R1:W-:Y:S02]  /*02d0*/  STG.E desc[UR4][R4.64], R9 ;  /* 0x0000000904007986 */ /* 0x0003e4000c101904 */
.L_x_1:
[----:B0-----:R-:W-:Y:S05]  /*02e0*/  BSYNC.RECONVERGENT B0 ;  /* 0x0000000000007941 */ /* 0x001fea0003800200 */
.L_x_0:
[----:B------:R-:W-:Y:S06]  /*02f0*/  BAR.SYNC.DEFER_BLOCKING 0x0 ;  /* 0x0000000000007b1d */ /* 0x000fec0000010000 */
[----:B------:R-:W-:Y:S02]  /*0300*/  BSSY.RECONVERGENT B0, `(.L_x_2) ;  /* 0x000001f000007945 */ /* 0x000fe40003800200 */
[----:B------:R-:W-:Y:S08]  /*0310*/  BAR.SYNC.DEFER_BLOCKING 0x0 ;  /* 0x0000000000007b1d */ /* 0x000ff00000010000 */
[----:B------:R-:W-:Y:S08]  /*0320*/  BAR.SYNC.DEFER_BLOCKING 0x0 ;  /* 0x0000000000007b1d */ /* 0x000ff00000010000 */
[----:B------:R-:W-:Y:S08]  /*0330*/  BAR.SYNC.DEFER_BLOCKING 0x0 ;  /* 0x0000000000007b1d */ /* 0x000ff00000010000 */
[----:B------:R-:W-:Y:S06]  /*0340*/  BAR.SYNC.DEFER_BLOCKING 0x0 ;  /* 0x0000000000007b1d */ /* 0x000fec0000010000 */
[----:B------:R-:W-:Y:S05]  /*0350*/  @P1 BRA `(.L_x_3) ;  /* 0x0000000000641947 */ /* 0x000fea0003800000 */
[----:B-1----:R-:W-:-:S05]  /*0360*/  IMAD.WIDE.U32 R4, R7, 0x4, R2 ;  /* 0x0000000407047825 */ /* 0x002fca00078e0002 */
[----:B------:R-:W2:Y:S04]  /*0370*/  LDG.E.STRONG.SYS R6, desc[UR4][R4.64+0x80] ;  /* 0x0000800404067981 */ /* 0x000ea8000c1f5900 */
[----:B------:R-:W2:Y:S02]  /*0380*/  LDG.E.STRONG.SYS R7, desc[UR4][R4.64] ;  /* 0x0000000404077981 */ /* 0x000ea4000c1f5900 */
[----:B--2---:R-:W-:-:S05]  /*0390*/  IMAD.IADD R7, R6, 0x1, R7 ;  /* 0x0000000106077824 */ /* 0x004fca00078e0207 */
[----:B------:R0:W-:Y:S04]  /*03a0*/  STG.E.STRONG.SYS desc[UR4][R4.64], R7 ;  /* 0x0000000704007986 */ /* 0x0001e8000c115904 */
[----:B------:R-:W2:Y:S04]  /*03b0*/  LDG.E.STRONG.SYS R6, desc[UR4][R4.64+0x40] ;  /* 0x0000400404067981 */ /* 0x000ea8000c1f5900 */
[----:B------:R-:W2:Y:S02]  /*03c0*/  LDG.E.STRONG.SYS R9, desc[UR4][R4.64] ;  /* 0x0000000404097981 */ /* 0x000ea4000c1f5900 */
[----:B--2---:R-:W-:-:S05]  /*03d0*/  IADD3 R9, PT, PT, R6, R9, RZ ;  /* 0x0000000906097210 */ /* 0x004fca0007ffe0ff */
[----:B------:R1:W-:Y:S04]  /*03e0*/  STG.E.STRONG.SYS desc[UR4][R4.64], R9 ;  /* 0x0000000904007986 */ /* 0x0003e8000c115904 */
[----:B------:R-:W2:Y:S04]  /*03f0*/  LDG.E.STRONG.SYS R6, desc[UR4][R4.64+0x20] ;  /* 0x0000200404067981 */ /* 0x000ea8000c1f5900 */
[----:B------:R-:W2:Y:S02]  /*0400*/  LDG.E.STRONG.SYS R11, desc[UR4][R4.64] ;  /* 0x00000004040b7981 */ /* 0x000ea4000c1f5900 */
[----:B--2---:R-:W-:-:S05]  /*0410*/  IADD3 R11, PT, PT, R6, R11, RZ ;  /* 0x0000000b060b7210 */ /* 0x004fca0007ffe0ff */
[----:B------:R2:W-:Y:S04]  /*0420*/  STG.E.STRONG.SYS desc[UR4][R4.64], R11 ;  /* 0x0000000b04007986 */ /* 0x0005e8000c115904 */
[----:B------:R-:W3:Y:S04]  /*0430*/  LDG.E.STRONG.SYS R6, desc[UR4][R4.64+0x10] ;  /* 0x0000100404067981 */ /* 0x000ee8000c1f5900 */
[----:B------:R-:W3:Y:S02]  /*0440*/  LDG.E.STRONG.SYS R13, desc[UR4][R4.64] ;  /* 0x00000004040d7981 */ /* 0x000ee4000c1f5900 */
[----:B---3--:R-:W-:-:S05]  /*0450*/  IMAD.IADD R13, R6, 0x1, R13 ;  /* 0x00000001060d7824 */ /* 0x008fca00078e020d */
[----:B------:R2:W-:Y:S04]  /*0460*/  STG.E.STRONG.SYS desc[UR4][R4.64], R13 ;  /* 0x0000000d04007986 */ /* 0x0005e8000c115904 */
[----:B------:R-:W3:Y:S04]  /*0470*/  LDG.E.STRONG.SYS R6, desc[UR4][R4.64+0x8] ;  /* 0x0000080404067981 */ /* 0x000ee8000c1f5900 */
[----:B0-----:R-:W3:Y:S02]  /*0480*/  LDG.E.STRONG.SYS R7, desc[UR4][R4.64] ;  /* 0x0000000404077981 */ /* 0x001ee4000c1f5900 */
[----:B---3--:R-:W-:-:S05]  /*0490*/  IADD3 R7, PT, PT, R6, R7, RZ ;  /* 0x0000000706077210 */ /* 0x008fca0007ffe0ff */
[----:B------:R2:W-:Y:S04]  /*04a0*/  STG.E.STRONG.SYS desc[UR4][R4.64], R7 ;  /* 0x0000000704007986 */ /* 0x0005e8000c115904 */
[----:B------:R-:W3:Y:S04]  /*04b0*/  LDG.E.STRONG.SYS R6, desc[UR4][R4.64+0x4] ;  /* 0x0000040404067981 */ /* 0x000ee8000c1f5900 */
[----:B-1----:R-:W3:Y:S02]  /*04c0*/  LDG.E.STRONG.SYS R9, desc[UR4][R4.64] ;  /* 0x0000000404097981 */ /* 0x002ee4000c1f5900 */
[----:B---3--:R-:W-:-:S05]  /*04d0*/  IADD3 R9, PT, PT, R6, R9, RZ ;  /* 0x0000000906097210 */ /* 0x008fca0007ffe0ff */
[----:B------:R2:W-:Y:S02]  /*04e0*/  STG.E.STRONG.SYS desc[UR4][R4.64], R9 ;  /* 0x0000000904007986 */ /* 0x0005e4000c115904 */
.L_x_3:
[----:B------:R-:W-:Y:S05]  /*04f0*/  BSYNC.RECONVERGENT B0 ;  /* 0x0000000000007941 */ /* 0x000fea0003800200 */
.L_x_2:
[----:B------:R-:W-:Y:S06]  /*0500*/  BAR.SYNC.DEFER_BLOCKING 0x0 ;  /* 0x0000000000007b1d */ /* 0x000fec0000010000 */
[----:B------:R-:W-:Y:S04]  /*0510*/  BSSY.RECONVERGENT B0, `(.L_x_4) ;  /* 0x0000006000007945 */ /* 0x000fe80003800200 */
[----:B------:R-:W-:Y:S05]  /*0520*/  @P2 BRA `(.L_x_5) ;  /* 0x0000000000102947 */ /* 0x000fea0003800000 */
[----:B------:R-:W3:Y:S01]  /*0530*/  LDG.E R3, desc[UR4][R2.64] ;  /* 0x0000000402037981 */ /* 0x000ee2000c1e1900 */
[----:B-12---:R-:W0:Y:S02]  /*0540*/  LDC.64 R4, c[0x0][0x388] ;  /* 0x0000e200ff047b82 */ /* 0x006e240000000a00 */
[----:B0-----:R-:W-:-:S05]  /*0550*/  IMAD.WIDE.U32 R4, R0, 0x4, R4 ;  /* 0x0000000400047825 */ /* 0x001fca00078e0004 */
[----:B---3--:R0:W-:Y:S02]  /*0560*/  STG.E desc[UR4][R4.64], R3 ;  /* 0x0000000304007986 */ /* 0x0081e4000c101904 */
.L_x_5:
[----:B------:R-:W-:Y:S05]  /*0570*/  BSYNC.RECONVERGENT B0 ;  /* 0x0000000000007941 */ /* 0x000fea0003800200 */
.L_x_4:
[----:B------:R-:W-:Y:S06]  /*0580*/  BAR.SYNC.DEFER_BLOCKING 0x0 ;  /* 0x0000000000007b1d */ /* 0x000fec0000010000 */
[----:B------:R-:W-:Y:S05]  /*0590*/  EXIT ;  /* 0x000000000000794d */ /* 0x000fea0003800000 */
.L_x_6:
[----:B------:R-:W-:-:S00]  /*05a0*/  BRA `(.L_x_6) ;  /* 0xfffffffc00fc7947 */ /* 0x000fc0000383ffff */
[----:B------:R-:W-:-:S00]  /*05b0*/  NOP ;  /* 0x0000000000007918 */ /* 0x000fc00000000000 */
        /* <DEDUP_REMOVED lines=12> */
.L_x_55:


//--------------------- .text._Z6kernelILj128EEvPiS0_i --------------------------
	.section	.text._Z6kernelILj128EEvPiS0_i,"ax",@progbits
	.align	128
        .global         _Z6kernelILj128EEvPiS0_i
        .type           _Z6kernelILj128EEvPiS0_i,@function
        .size           _Z6kernelILj128EEvPiS0_i,(.L_x_56 - _Z6kernelILj128EEvPiS0_i)
        .other          _Z6kernelILj128EEvPiS0_i,@"STO_CUDA_ENTRY STV_DEFAULT"
_Z6kernelILj128EEvPiS0_i:
.text._Z6kernelILj128EEvPiS0_i:
        /* <DEDUP_REMOVED lines=10> */
[C---:B------:R-:W-:Y:S02]  /*00a0*/  ISETP.GT.U32.AND P2, PT, R7.reuse, 0x1f, PT ;  /* 0x0000001f0700780c */ /* 0x040fe40003f44070 */
[C---:B------:R-:W-:Y:S02]  /*00b0*/  IADD3 R9, PT, PT, R4.reuse, R7, RZ ;  /* 0x0000000704097210 */ /* 0x040fe40007ffe0ff */
[----:B---3--:R-:W-:Y:S02]  /*00c0*/  LEA R2, P4, R4, R10, 0x2 ;  /* 0x0000000a04027211 */ /* 0x008fe400078810ff */
[----:B------:R-:W-:Y:S01]  /*00d0*/  ISETP.NE.AND P3, PT, R7, RZ, PT ;  /* 0x000000ff0700720c */ /* 0x000fe20003f65270 */
        /* <DEDUP_REMOVED lines=8> */
[----:B------:R-:W-:-:S05]  /*0160*/  IADD3 R13, PT, PT, R21, R8, RZ ;  /* 0x00000008150d7210 */ /* 0x000fca0007ffe0ff */
[----:B------:R-:W-:-:S05]  /*0170*/  IMAD.IADD R15, R13, 0x1, R8 ;  /* 0x000000010d0f7824 */ /* 0x000fca00078e0208 */
[----:B------:R-:W-:Y:S01]  /*0180*/  IADD3 R11, PT, PT, R15, R8, RZ ;  /* 0x000000080f0b7210 */ /* 0x000fe20007ffe0ff */
[----:B-1----:R-:W-:-:S04]  /*0190*/  IMAD.WIDE.U32 R20, R21, 0x4, R4 ;  /* 0x0000000415147825 */ /* 0x002fc800078e0004 */
[--C-:B------:R-:W-:Y:S02]  /*01a0*/  IMAD.WIDE.U32 R12, R13, 0x4, R4.reuse ;  /* 0x000000040d0c7825 */ /* 0x100fe400078e0004 */
[----:B0-----:R-:W2:Y:S02]  /*01b0*/  LDG.E R21, desc[UR4][R20.64] ;  /* 0x0000000414157981 */ /* 0x001ea4000c1e1900 */
[----:B------:R-:W-:Y:S02]  /*01c0*/  IMAD.WIDE.U32 R22, R23, 0x4, R4 ;  /* 0x0000000417167825 */ /* 0x000fe400078e0004 */
[----:B------:R-:W2:Y:S02]  /*01d0*/  LDG.E R12, desc[UR4][R12.64] ;  /* 0x000000040c0c7981 */ /* 0x000ea4000c1e1900 */
[----:B------:R-:W-:Y:S02]  /*01e0*/  IMAD.IADD R19, R11, 0x1, R8 ;  /* 0x000000010b137824 */ /* 0x000fe400078e0208 */
[--C-:B------:R-:W-:Y:S01]  /*01f0*/  IMAD.WIDE.U32 R14, R15, 0x4, R4.reuse ;  /* 0x000000040f0e7825 */ /* 0x100fe200078e0004 */
[----:B------:R-:W2:Y:S03]  /*0200*/  LDG.E R6, desc[UR4][R22.64] ;  /* 0x0000000416067981 */ /* 0x000ea6000c1e1900 */
        /* <DEDUP_REMOVED lines=14> */
.L_x_8:
[----:B0-----:R-:W-:Y:S05]  /*02f0*/  BSYNC.RECONVERGENT B0 ;  /* 0x0000000000007941 */ /* 0x001fea0003800200 */
.L_x_7:
[----:B------:R-:W-:Y:S01]  /*0300*/  BAR.SYNC.DEFER_BLOCKING 0x0 ;  /* 0x0000000000007b1d */ /* 0x000fe20000010000 */
[----:B-1----:R-:W-:-:S05]  /*0310*/  IMAD.WIDE.U32 R4, R7, 0x4, R2 ;  /* 0x0000000407047825 */ /* 0x002fca00078e0002 */
[----:B------:R-:W-:Y:S02]  /*0320*/  BSSY.RECONVERGENT B0, `(.L_x_9) ;  /* 0x0000009000007945 */ /* 0x000fe40003800200 */
[----:B------:R-:W-:Y:S08]  /*0330*/  BAR.SYNC.DEFER_BLOCKING 0x0 ;  /* 0x0000000000007b1d */ /* 0x000ff00000010000 */
[----:B------:R-:W-:Y:S08]  /*0340*/  BAR.SYNC.DEFER_BLOCKING 0x0 ;  /* 0x0000000000007b1d */ /* 0x000ff00000010000 */
[----:B------:R-:W-:Y:S06]  /*0350*/  BAR.SYNC.DEFER_BLOCKING 0x0 ;  /* 0x0000000000007b1d */ /* 0x000fec0000010000 */
[----:B------:R-:W-:Y:S05]  /*0360*/  @P1 BRA `(.L_x_10) ;  /* 0x0000000000101947 */ /* 0x000fea0003800000 */
[----:B------:R-:W2:Y:S04]  /*0370*/  LDG.E R6, desc[UR4][R4.64+0x100] ;  /* 0x0001000404067981 */ /* 0x000ea8000c1e1900 */
[----:B------:R-:W2:Y:S02]  /*0380*/  LDG.E R7, desc[UR4][R4.64] ;  /* 0x0000000404077981 */ /* 0x000ea4000c1e1900 */
[----:B--2---:R-:W-:-:S05]  /*0390*/  IADD3 R7, PT, PT, R6, R7, RZ ;  /* 0x0000000706077210 */ /* 0x004fca0007ffe0ff */
[----:B------:R0:W-:Y:S02]  /*03a0*/  STG.E desc[UR4][R4.64], R7 ;  /* 0x0000000704007986 */ /* 0x0001e4000c101904 */
.L_x_10:
[----:B------:R-:W-:Y:S05]  /*03b0*/  BSYNC.RECONVERGENT B0 ;  /* 0x0000000000007941 */ /* 0x000fea0003800200 */
.L_x_9:
[----:B------:R-:W-:Y:S06]  /*03c0*/  BAR.SYNC.DEFER_BLOCKING 0x0 ;  /* 0x0000000000007b1d */ /* 0x000fec0000010000 */
[----:B------:R-:W-:Y:S04]  /*03d0*/  BSSY.RECONVERGENT B0, `(.L_x_11) ;  /* 0x000001a000007945 */ /* 0x000fe80003800200 */
[----:B------:R-:W-:Y:S05]  /*03e0*/  @P2 BRA `(.L_x_12) ;  /* 0x0000000000602947 */ /* 0x000fea0003800000 */
[----:B------:R-:W2:Y:S04]  /*03f0*/  LDG.E.STRONG.SYS R6, desc[UR4][R4.64+0x80] ;  /* 0x0000800404067981 */ /* 0x000ea8000c1f5900 */
[----:B0-----:R-:W2:Y:S02]  /*0400*/  LDG.E.STRONG.SYS R7, desc[UR4][R4.64] ;  /* 0x0000000404077981 */ /* 0x001ea4000c1f5900 */
        /* <DEDUP_REMOVED lines=22> */
.L_x_12:
[----:B------:R-:W-:Y:S05]  /*0570*/  BSYNC.RECONVERGENT B0 ;  /* 0x0000000000007941 */ /* 0x000fea0003800200 */
.L_x_11:
[----:B------:R-:W-:Y:S06]  /*0580*/  BAR.SYNC.DEFER_BLOCKING 0x0 ;  /* 0x0000000000007b1d */ /* 0x000fec0000010000 */
[----:B------:R-:W-:Y:S04]  /*0590*/  BSSY.RECONVERGENT B0, `(.L_x_13) ;  /* 0x0000006000007945 */ /* 0x000fe80003800200 */
[----:B------:R-:W-:Y:S05]  /*05a0*/  @P3 BRA `(.L_x_14) ;  /* 0x0000000000103947 */ /* 0x000fea0003800000 */
[----:B------:R-:W3:Y:S01]  /*05b0*/  LDG.E R3, desc[UR4][R2.64] ;  /* 0x0000000402037981 */ /* 0x000ee2000c1e1900 */
[----:B0-2---:R-:W0:Y:S02]  /*05c0*/  LDC.64 R4, c[0x0][0x388] ;  /* 0x0000e200ff047b82 */ /* 0x005e240000000a00 */
[----:B0-----:R-:W-:-:S05]  /*05d0*/  IMAD.WIDE.U32 R4, R0, 0x4, R4 ;  /* 0x0000000400047825 */ /* 0x001fca00078e0004 */
[----:B---3--:R1:W-:Y:S02]  /*05e0*/  STG.E desc[UR4][R4.64], R3 ;  /* 0x0000000304007986 */ /* 0x0083e4000c101904 */
.L_x_14:
[----:B------:R-:W-:Y:S05]  /*05f0*/  BSYNC.RECONVERGENT B0 ;  /* 0x0000000000007941 */ /* 0x000fea0003800200 */
.L_x_13:
[----:B------:R-:W-:Y:S06]  /*0600*/  BAR.SYNC.DEFER_BLOCKING 0x0 ;  /* 0x0000000000007b1d */ /* 0x000fec0000010000 */
[----:B------:R-:W-:Y:S05]  /*0610*/  EXIT ;  /* 0x000000000000794d */ /* 0x000fea0003800000 */
.L_x_15:
        /* <DEDUP_REMOVED lines=14> */
.L_x_56:


//--------------------- .text._Z6kernelILj256EEvPiS0_i --------------------------
	.section	.text._Z6kernelILj256EEvPiS0_i,"ax",@progbits
	.align	128
        .global         _Z6kernelILj256EEvPiS0_i
        .type           _Z6kernelILj256EEvPiS0_i,@function
        .size           _Z6kernelILj256EEvPiS0_i,(.L_x_57 - _Z6kernelILj256EEvPiS0_i)
        .other          _Z6kernelILj256EEvPiS0_i,@"STO_CUDA_ENTRY STV_DEFAULT"
_Z6kernelILj256EEvPiS0_i:
.text._Z6kernelILj256EEvPiS0_i:
        /* <DEDUP_REMOVED lines=11> */
[C---:B---3--:R-:W-:Y:S01]  /*00b0*/  LEA R2, P5, R4.reuse, R10, 0x2 ;  /* 0x0000000a04027211 */ /* 0x048fe200078a10ff */
[----:B------:R-:W-:Y:S01]  /*00c0*/  IMAD.IADD R9, R4, 0x1, R7 ;  /* 0x0000000104097824 */ /* 0x000fe200078e0207 */
[C---:B------:R-:W-:Y:S02]  /*00d0*/  ISETP.GT.U32.AND P3, PT, R7.reuse, 0x1f, PT ;  /* 0x0000001f0700780c */ /* 0x040fe40003f64070 */
[----:B------:R-:W-:Y:S01]  /*00e0*/  ISETP.NE.AND P4, PT, R7, RZ, PT ;  /* 0x000000ff0700720c */ /* 0x000fe20003f85270 */
[----:B------:R-:W-:Y:S01]  /*00f0*/  IMAD R17, R8, 0x7, R9 ;  /* 0x0000000708117824 */ /* 0x000fe200078e0209 */
[----:B------:R-:W-:-:S04]  /*0100*/  LEA.HI.X R3, R4, R11, RZ, 0x2, P5 ;  /* 0x0000000b04037211 */ /* 0x000fc800028f14ff */
[----:B-1----:R-:W-:Y:S01]  /*0110*/  ISETP.GE.U32.AND P0, PT, R17, UR4, PT ;  /* 0x0000000411007c0c */ /* 0x002fe2000bf06070 */
[----:B------:R-:W0:-:S12]  /*0120*/  LDCU.64 UR4, c[0x0][0x358] ;  /* 0x00006b00ff0477ac */ /* 0x000e180008000a00 */
[----:B------:R-:W-:Y:S05]  /*0130*/  @P0 BRA `(.L_x_17) ;  /* 0x0000000000700947 */ /* 0x000fea0003800000 */
[----:B------:R-:W1:Y:S01]  /*0140*/  LDC.64 R4, c[0x0][0x380] ;  /* 0x0000e000ff047b82 */ /* 0x000e620000000a00 */
[----:B------:R-:W-:-:S05]  /*0150*/  IMAD R23, R8, -0x6, R17 ;  /* 0xfffffffa08177824 */ /* 0x000fca00078e0211 */
[----:B------:R-:W-:-:S05]  /*0160*/  IADD3 R21, PT, PT, R23, R8, RZ ;  /* 0x0000000817157210 */ /* 0x000fca0007ffe0ff */
[----:B------:R-:W-:-:S05]  /*0170*/  IMAD.IADD R13, R21, 0x1, R8 ;  /* 0x00000001150d7824 */ /* 0x000fca00078e0208 */
[----:B------:R-:W-:-:S05]  /*0180*/  IADD3 R15, PT, PT, R13, R8, RZ ;  /* 0x000000080d0f7210 */ /* 0x000fca0007ffe0ff */
[----:B------:R-:W-:Y:S02]  /*0190*/  IMAD.IADD R11, R15, 0x1, R8 ;  /* 0x000000010f0b7824 */ /* 0x000fe400078e0208 */
[----:B-1----:R-:W-:-:S04]  /*01a0*/  IMAD.WIDE.U32 R20, R21, 0x4, R4 ;  /* 0x0000000415147825 */ /* 0x002fc800078e0004 */
[--C-:B------:R-:W-:Y:S01]  /*01b0*/  IMAD.WIDE.U32 R12, R13, 0x4, R4.reuse ;  /* 0x000000040d0c7825 */ /* 0x100fe200078e0004 */
[----:B------:R-:W-:Y:S01]  /*01c0*/  IADD3 R19, PT, PT, R11, R8, RZ ;  /* 0x000000080b137210 */ /* 0x000fe20007ffe0ff */
        /* <DEDUP_REMOVED lines=16> */
[----:B----4-:R-:W-:-:S05]  /*02d0*/  IADD3 R6, PT, PT, R17, R6, R18 ;  /* 0x0000000611067210 */ /* 0x010fca0007ffe012 */
[----:B-----5:R-:W-:-:S05]  /*02e0*/  IMAD.IADD R9, R6, 0x1, R9 ;  /* 0x0000000106097824 */ /* 0x020fca00078e0209 */
[----:B------:R1:W-:Y:S02]  /*02f0*/  STG.E desc[UR4][R4.64], R9 ;  /* 0x0000000904007986 */ /* 0x0003e4000c101904 */
.L_x_17:
[----:B0-----:R-:W-:Y:S05]  /*0300*/  BSYNC.RECONVERGENT B0 ;  /* 0x0000000000007941 */ /* 0x001fea0003800200 */
.L_x_16:
[----:B------:R-:W-:Y:S01]  /*0310*/  BAR.SYNC.DEFER_BLOCKING 0x0 ;  /* 0x0000000000007b1d */ /* 0x000fe20000010000 */
[----:B-1----:R-:W-:-:S05]  /*0320*/  IMAD.WIDE.U32 R4, R7, 0x4, R2 ;  /* 0x0000000407047825 */ /* 0x002fca00078e0002 */
[----:B------:R-:W-:Y:S02]  /*0330*/  BSSY.RECONVERGENT B0, `(.L_x_18) ;  /* 0x0000008000007945 */ /* 0x000fe40003800200 */
[----:B------:R-:W-:Y:S08]  /*0340*/  BAR.SYNC.DEFER_BLOCKING 0x0 ;  /* 0x0000000000007b1d */ /* 0x000ff00000010000 */
[----:B------:R-:W-:Y:S06]  /*0350*/  BAR.SYNC.DEFER_BLOCKING 0x0 ;  /* 0x0000000000007b1d */ /* 0x000fec0000010000 */
[----:B------:R-:W-:Y:S05]  /*0360*/  @P1 BRA `(.L_x_19) ;  /* 0x0000000000101947 */ /* 0x000fea0003800000 */
[----:B------:R-:W2:Y:S04]  /*0370*/  LDG.E R6, desc[UR4][R4.64+0x200] ;  /* 0x0002000404067981 */ /* 0x000ea8000c1e1900 */
[----:B------:R-:W2:Y:S02]  /*0380*/  LDG.E R7, desc[UR4][R4.64] ;  /* 0x0000000404077981 */ /* 0x000ea4000c1e1900 */
[----:B--2---:R-:W-:-:S05]  /*0390*/  IADD3 R7, PT, PT, R6, R7, RZ ;  /* 0x0000000706077210 */ /* 0x004fca0007ffe0ff */
[----:B------:R0:W-:Y:S02]  /*03a0*/  STG.E desc[UR4][R4.64], R7 ;  /* 0x0000000704007986 */ /* 0x0001e4000c101904 */
.L_x_19:
[----:B------:R-:W-:Y:S05]  /*03b0*/  BSYNC.RECONVERGENT B0 ;  /* 0x0000000000007941 */ /* 0x000fea0003800200 */
.L_x_18:
[----:B------:R-:W-:Y:S06]  /*03c0*/  BAR.SYNC.DEFER_BLOCKING 0x0 ;  /* 0x0000000000007b1d */ /* 0x000fec0000010000 */
[----:B------:R-:W-:Y:S04]  /*03d0*/  BSSY.RECONVERGENT B0, `(.L_x_20) ;  /* 0x0000006000007945 */ /* 0x000fe80003800200 */
[----:B------:R-:W-:Y:S05]  /*03e0*/  @P2 BRA `(.L_x_21) ;  /* 0x0000000000102947 */ /* 0x000fea0003800000 */
[----:B------:R-:W2:Y:S04]  /*03f0*/  LDG.E R6, desc[UR4][R4.64+0x100] ;  /* 0x0001000404067981 */ /* 0x000ea8000c1e1900 */
[----:B0-----:R-:W2:Y:S02]  /*0400*/  LDG.E R7, desc[UR4][R4.64] ;  /* 0x0000000404077981 */ /* 0x001ea4000c1e1900 */
[----:B--2---:R-:W-:-:S05]  /*0410*/  IADD3 R7, PT, PT, R6, R7, RZ ;  /* 0x0000000706077210 */ /* 0x004fca0007ffe0ff */
[----:B------:R1:W-:Y:S02]  /*0420*/  STG.E desc[UR4][R4.64], R7 ;  /* 0x0000000704007986 */ /* 0x0003e4000c101904 */
.L_x_21:
[----:B------:R-:W-:Y:S05]  /*0430*/  BSYNC.RECONVERGENT B0 ;  /* 0x0000000000007941 */ /* 0x000fea0003800200 */
.L_x_20:
[----:B------:R-:W-:Y:S06]  /*0440*/  BAR.SYNC.DEFER_BLOCKING 0x0 ;  /* 0x0000000000007b1d */ /* 0x000fec0000010000 */
[----:B------:R-:W-:Y:S04]  /*0450*/  BSSY.RECONVERGENT B0, `(.L_x_22) ;  /* 0x000001a000007945 */ /* 0x000fe80003800200 */
[----:B------:R-:W-:Y:S05]  /*0460*/  @P3 BRA `(.L_x_23) ;  /* 0x0000000000603947 */ /* 0x000fea0003800000 */
[----:B------:R-:W2:Y:S04]  /*0470*/  LDG.E.STRONG.SYS R6, desc[UR4][R4.64+0x80] ;  /* 0x0000800404067981 */ /* 0x000ea8000c1f5900 */
[----:B01----:R-:W2:Y:S02]  /*0480*/  LDG.E.STRONG.SYS R7, desc[UR4][R4.64] ;  /* 0x0000000404077981 */ /* 0x003ea4000c1f5900 */
        /* <DEDUP_REMOVED lines=22> */
.L_x_23:
[----:B------:R-:W-:Y:S05]  /*05f0*/  BSYNC.RECONVERGENT B0 ;  /* 0x0000000000007941 */ /* 0x000fea0003800200 */
.L_x_22:
[----:B------:R-:W-:Y:S06]  /*0600*/  BAR.SYNC.DEFER_BLOCKING 0x0 ;  /* 0x0000000000007b1d */ /* 0x000fec0000010000 */
[----:B------:R-:W-:Y:S04]  /*0610*/  BSSY.RECONVERGENT B0, `(.L_x_24) ;  /* 0x0000006000007945 */ /* 0x000fe80003800200 */
[----:B------:R-:W-:Y:S05]  /*0620*/  @P4 BRA `(.L_x_25) ;  /* 0x0000000000104947 */ /* 0x000fea0003800000 */
[----:B------:R-:W3:Y:S01]  /*0630*/  LDG.E R3, desc[UR4][R2.64] ;  /* 0x0000000402037981 */ /* 0x000ee2000c1e1900 */
[----:B012---:R-:W0:Y:S02]  /*0640*/  LDC.64 R4, c[0x0][0x388] ;  /* 0x0000e200ff047b82 */ /* 0x007e240000000a00 */
[----:B0-----:R-:W-:-:S05]  /*0650*/  IMAD.WIDE.U32 R4, R0, 0x4, R4 ;  /* 0x0000000400047825 */ /* 0x001fca00078e0004 */
[----:B---3--:R3:W-:Y:S02]  /*0660*/  STG.E desc[UR4][R4.64], R3 ;  /* 0x0000000304007986 */ /* 0x0087e4000c101904 */
.L_x_25:
[----:B------:R-:W-:Y:S05]  /*0670*/  BSYNC.RECONVERGENT B0 ;  /* 0x0000000000007941 */ /* 0x000fea0003800200 */
.L_x_24:
[----:B------:R-:W-:Y:S06]  /*0680*/  BAR.SYNC.DEFER_BLOCKING 0x0 ;  /* 0x0000000000007b1d */ /* 0x000fec0000010000 */
[----:B------:R-:W-:Y:S05]  /*0690*/  EXIT ;  /* 0x000000000000794d */ /* 0x000fea0003800000 */
.L_x_26:
        /* <DEDUP_REMOVED lines=14> */
.L_x_57:


//--------------------- .text._Z6kernelILj512EEvPiS0_i --------------------------
	.section	.text._Z6kernelILj512EEvPiS0_i,"ax",@progbits
	.align	128
        .global         _Z6kernelILj512EEvPiS0_i
        .type           _Z6kernelILj512EEvPiS0_i,@function
        .size           _Z6kernelILj512EEvPiS0_i,(.L_x_58 - _Z6kernelILj512EEvPiS0_i)
        .other          _Z6kernelILj512EEvPiS0_i,@"STO_CUDA_ENTRY STV_DEFAULT"
_Z6kernelILj512EEvPiS0_i:
.text._Z6kernelILj512EEvPiS0_i:
        /* <DEDUP_REMOVED lines=14> */
[C---:B------:R-:W-:Y:S01]  /*00e0*/  ISETP.GT.U32.AND P4, PT, R7.reuse, 0x1f, PT ;  /* 0x0000001f0700780c */ /* 0x040fe20003f84070 */
[----:B------:R-:W-:Y:S01]  /*00f0*/  IMAD R17, R8, 0x7, R9 ;  /* 0x0000000708117824 */ /* 0x000fe200078e0209 */
[----:B------:R-:W-:-:S02]  /*0100*/  ISETP.NE.AND P5, PT, R7, RZ, PT ;  /* 0x000000ff0700720c */ /* 0x000fc40003fa5270 */
[----:B------:R-:W-:Y:S02]  /*0110*/  LEA.HI.X R3, R4, R11, RZ, 0x2, P6 ;  /* 0x0000000b04037211 */ /* 0x000fe400030f14ff */
        /* <DEDUP_REMOVED lines=31> */
.L_x_28:
[----:B0-----:R-:W-:Y:S05]  /*0310*/  BSYNC.RECONVERGENT B0 ;  /* 0x0000000000007941 */ /* 0x001fea0003800200 */
.L_x_27:
[----:B------:R-:W-:Y:S01]  /*0320*/  BAR.SYNC.DEFER_BLOCKING 0x0 ;  /* 0x0000000000007b1d */ /* 0x000fe20000010000 */
[----:B-1----:R-:W-:-:S05]  /*0330*/  IMAD.WIDE.U32 R4, R7, 0x4, R2 ;  /* 0x0000000407047825 */ /* 0x002fca00078e0002 */
[----:B------:R-:W-:Y:S02]  /*0340*/  BSSY.RECONVERGENT B0, `(.L_x_29) ;  /* 0x0000007000007945 */ /* 0x000fe40003800200 */
[----:B------:R-:W-:Y:S06]  /*0350*/  BAR.SYNC.DEFER_BLOCKING 0x0 ;  /* 0x0000000000007b1d */ /* 0x000fec0000010000 */
[----:B------:R-:W-:Y:S05]  /*0360*/  @P1 BRA `(.L_x_30) ;  /* 0x0000000000101947 */ /* 0x000fea0003800000 */
[----:B------:R-:W2:Y:S04]  /*0370*/  LDG.E R6, desc[UR4][R4.64+0x400] ;  /* 0x0004000404067981 */ /* 0x000ea8000c1e1900 */
[----:B------:R-:W2:Y:S02]  /*0380*/  LDG.E R7, desc[UR4][R4.64] ;  /* 0x0000000404077981 */ /* 0x000ea4000c1e1900 */
[----:B--2---:R-:W-:-:S05]  /*0390*/  IADD3 R7, PT, PT, R6, R7, RZ ;  /* 0x0000000706077210 */ /* 0x004fca0007ffe0ff */
[----:B------:R0:W-:Y:S02]  /*03a0*/  STG.E desc[UR4][R4.64], R7 ;  /* 0x0000000704007986 */ /* 0x0001e4000c101904 */
.L_x_30:
[----:B------:R-:W-:Y:S05]  /*03b0*/  BSYNC.RECONVERGENT B0 ;  /* 0x0000000000007941 */ /* 0x000fea0003800200 */
.L_x_29:
[----:B------:R-:W-:Y:S06]  /*03c0*/  BAR.SYNC.DEFER_BLOCKING 0x0 ;  /* 0x0000000000007b1d */ /* 0x000fec0000010000 */
[----:B------:R-:W-:Y:S04]  /*03d0*/  BSSY.RECONVERGENT B0, `(.L_x_31) ;  /* 0x0000006000007945 */ /* 0x000fe80003800200 */
[----:B------:R-:W-:Y:S05]  /*03e0*/  @P2 BRA `(.L_x_32) ;  /* 0x0000000000102947 */ /* 0x000fea0003800000 */
[----:B------:R-:W2:Y:S04]  /*03f0*/  LDG.E R6, desc[UR4][R4.64+0x200] ;  /* 0x0002000404067981 */ /* 0x000ea8000c1e1900 */
[----:B0-----:R-:W2:Y:S02]  /*0400*/  LDG.E R7, desc[UR4][R4.64] ;  /* 0x0000000404077981 */ /* 0x001ea4000c1e1900 */
[----:B--2---:R-:W-:-:S05]  /*0410*/  IMAD.IADD R7, R6, 0x1, R7 ;  /* 0x0000000106077824 */ /* 0x004fca00078e0207 */
[----:B------:R1:W-:Y:S02]  /*0420*/  STG.E desc[UR4][R4.64], R7 ;  /* 0x0000000704007986 */ /* 0x0003e4000c101904 */
.L_x_32:
[----:B------:R-:W-:Y:S05]  /*0430*/  BSYNC.RECONVERGENT B0 ;  /* 0x0000000000007941 */ /* 0x000fea0003800200 */
.L_x_31:
[----:B------:R-:W-:Y:S06]  /*0440*/  BAR.SYNC.DEFER_BLOCKING 0x0 ;  /* 0x0000000000007b1d */ /* 0x000fec0000010000 */
[----:B------:R-:W-:Y:S04]  /*0450*/  BSSY.RECONVERGENT B0, `(.L_x_33) ;  /* 0x0000006000007945 */ /* 0x000fe80003800200 */
[----:B------:R-:W-:Y:S05]  /*0460*/  @P3 BRA `(.L_x_34) ;  /* 0x0000000000103947 */ /* 0x000fea0003800000 */
[----:B------:R-:W2:Y:S04]  /*0470*/  LDG.E R6, desc[UR4][R4.64+0x100] ;  /* 0x0001000404067981 */ /* 0x000ea8000c1e1900 */
[----:B01----:R-:W2:Y:S02]  /*0480*/  LDG.E R7, desc[UR4][R4.64] ;  /* 0x0000000404077981 */ /* 0x003ea4000c1e1900 */
[----:B--2---:R-:W-:-:S05]  /*0490*/  IADD3 R7, PT, PT, R6, R7, RZ ;  /* 0x0000000706077210 */ /* 0x004fca0007ffe0ff */
[----:B------:R2:W-:Y:S02]  /*04a0*/  STG.E desc[UR4][R4.64], R7 ;  /* 0x0000000704007986 */ /* 0x0005e4000c101904 */
.L_x_34:
[----:B------:R-:W-:Y:S05]  /*04b0*/  BSYNC.RECONVERGENT B0 ;  /* 0x0000000000007941 */ /* 0x000fea0003800200 */
.L_x_33:
[----:B------:R-:W-:Y:S06]  /*04c0*/  BAR.SYNC.DEFER_BLOCKING 0x0 ;  /* 0x0000000000007b1d */ /* 0x000fec0000010000 */
[----:B------:R-:W-:Y:S04]  /*04d0*/  BSSY.RECONVERGENT B0, `(.L_x_35) ;  /* 0x000001a000007945 */ /* 0x000fe80003800200 */
[----:B------:R-:W-:Y:S05]  /*04e0*/  @P4 BRA `(.L_x_36) ;  /* 0x0000000000604947 */ /* 0x000fea0003800000 */
[----:B------:R-:W3:Y:S04]  /*04f0*/  LDG.E.STRONG.SYS R6, desc[UR4][R4.64+0x80] ;  /* 0x0000800404067981 */ /* 0x000ee8000c1f5900 */
[----:B012---:R-:W3:Y:S02]  /*0500*/  LDG.E.STRONG.SYS R7, desc[UR4][R4.64] ;  /* 0x0000000404077981 */ /* 0x007ee4000c1f5900 */
[----:B---3--:R-:W-:-:S05]  /*0510*/  IMAD.IADD R7, R6, 0x1, R7 ;  /* 0x0000000106077824 */ /* 0x008fca00078e0207 */
        /* <DEDUP_REMOVED lines=9> */
[----:B------:R-:W2:Y:S04]  /*05b0*/  LDG.E.STRONG.SYS R6, desc[UR4][R4.64+0x10] ;  /* 0x0000100404067981 */ /* 0x000ea8000c1f5900 */
[----:B------:R-:W2:Y:S02]  /*05c0*/  LDG.E.STRONG.SYS R13, desc[UR4][R4.64] ;  /* 0x00000004040d7981 */ /* 0x000ea4000c1f5900 */
[----:B--2---:R-:W-:-:S05]  /*05d0*/  IMAD.IADD R13, R6, 0x1, R13 ;  /* 0x00000001060d7824 */ /* 0x004fca00078e020d */
[----:B------:R3:W-:Y:S04]  /*05e0*/  STG.E.STRONG.SYS desc[UR4][R4.64], R13 ;  /* 0x0000000d04007986 */ /* 0x0007e8000c115904 */
[----:B------:R-:W2:Y:S04]  /*05f0*/  LDG.E.STRONG.SYS R6, desc[UR4][R4.64+0x8] ;  /* 0x0000080404067981 */ /* 0x000ea8000c1f5900 */
[----:B0-----:R-:W2:Y:S02]  /*0600*/  LDG.E.STRONG.SYS R7, desc[UR4][R4.64] ;  /* 0x0000000404077981 */ /* 0x001ea4000c1f5900 */
[----:B--2---:R-:W-:-:S05]  /*0610*/  IADD3 R7, PT, PT, R6, R7, RZ ;  /* 0x0000000706077210 */ /* 0x004fca0007ffe0ff */
[----:B------:R3:W-:Y:S04]  /*0620*/  STG.E.STRONG.SYS desc[UR4][R4.64], R7 ;  /* 0x0000000704007986 */ /* 0x0007e8000c115904 */
[----:B------:R-:W2:Y:S04]  /*0630*/  LDG.E.STRONG.SYS R6, desc[UR4][R4.64+0x4] ;  /* 0x0000040404067981 */ /* 0x000ea8000c1f5900 */
[----:B-1----:R-:W2:Y:S02]  /*0640*/  LDG.E.STRONG.SYS R9, desc[UR4][R4.64] ;  /* 0x0000000404097981 */ /* 0x002ea4000c1f5900 */
[----:B--2---:R-:W-:-:S05]  /*0650*/  IADD3 R9, PT, PT, R6, R9, RZ ;  /* 0x0000000906097210 */ /* 0x004fca0007ffe0ff */
[----:B------:R3:W-:Y:S02]  /*0660*/  STG.E.STRONG.SYS desc[UR4][R4.64], R9 ;  /* 0x0000000904007986 */ /* 0x0007e4000c115904 */
.L_x_36:
[----:B------:R-:W-:Y:S05]  /*0670*/  BSYNC.RECONVERGENT B0 ;  /* 0x0000000000007941 */ /* 0x000fea0003800200 */
.L_x_35:
[----:B------:R-:W-:Y:S06]  /*0680*/  BAR.SYNC.DEFER_BLOCKING 0x0 ;  /* 0x0000000000007b1d */ /* 0x000fec0000010000 */
[----:B------:R-:W-:Y:S04]  /*0690*/  BSSY.RECONVERGENT B0, `(.L_x_37) ;  /* 0x0000006000007945 */ /* 0x000fe80003800200 */
[----:B------:R-:W-:Y:S05]  /*06a0*/  @P5 BRA `(.L_x_38) ;  /* 0x0000000000105947 */ /* 0x000fea0003800000 */
[----:B------:R-:W4:Y:S01]  /*06b0*/  LDG.E R3, desc[UR4][R2.64] ;  /* 0x0000000402037981 */ /* 0x000f22000c1e1900 */
[----:B0123--:R-:W0:Y:S02]  /*06c0*/  LDC.64 R4, c[0x0][0x388] ;  /* 0x0000e200ff047b82 */ /* 0x00fe240000000a00 */
[----:B0-----:R-:W-:-:S05]  /*06d0*/  IMAD.WIDE.U32 R4, R0, 0x4, R4 ;  /* 0x0000000400047825 */ /* 0x001fca00078e0004 */
[----:B----4-:R4:W-:Y:S02]  /*06e0*/  STG.E desc[UR4][R4.64], R3 ;  /* 0x0000000304007986 */ /* 0x0109e4000c101904 */
.L_x_38:
[----:B------:R-:W-:Y:S05]  /*06f0*/  BSYNC.RECONVERGENT B0 ;  /* 0x0000000000007941 */ /* 0x000fea0003800200 */
.L_x_37:
[----:B------:R-:W-:Y:S06]  /*0700*/  BAR.SYNC.DEFER_BLOCKING 0x0 ;  /* 0x0000000000007b1d */ /* 0x000fec0000010000 */
[----:B------:R-:W-:Y:S05]  /*0710*/  EXIT ;  /* 0x000000000000794d */ /* 0x000fea0003800000 */
.L_x_39:
        /* <DEDUP_REMOVED lines=14> */
.L_x_58:


//--------------------- .text._Z6kernelILj1024EEvPiS0_i --------------------------
	.section	.text._Z6kernelILj1024EEvPiS0_i,"ax",@progbits
	.align	128
        .global         _Z6kernelILj1024EEvPiS0_i
        .type           _Z6kernelILj1024EEvPiS0_i,@function
        .size           _Z6kernelILj1024EEvPiS0_i,(.L_x_59 - _Z6kernelILj1024EEvPiS0_i)
        .other          _Z6kernelILj1024EEvPiS0_i,@"STO_CUDA_ENTRY STV_DEFAULT"
_Z6kernelILj1024EEvPiS0_i:
.text._Z6kernelILj1024EEvPiS0_i:
        /* <DEDUP_REMOVED lines=12> */
[C---:B------:R-:W-:Y:S01]  /*00c0*/  IMAD.IADD R9, R4.reuse, 0x1, R7 ;  /* 0x0000000104097824 */ /* 0x040fe200078e0207 */
[C---:B------:R-:W-:Y:S02]  /*00d0*/  ISETP.GT.U32.AND P3, PT, R7.reuse, 0x7f, PT ;  /* 0x0000007f0700780c */ /* 0x040fe40003f64070 */
[----:B------:R-:W-:Y:S01]  /*00e0*/  LEA.HI.X R3, R4, R11, RZ, 0x2, P0 ;  /* 0x0000000b04037211 */ /* 0x000fe200000f14ff */
[----:B------:R-:W-:Y:S01]  /*00f0*/  IMAD R17, R8, 0x7, R9 ;  /* 0x0000000708117824 */ /* 0x000fe200078e0209 */
[----:B------:R-:W-:-:S02]  /*0100*/  ISETP.GT.U32.AND P4, PT, R7, 0x3f, PT ;  /* 0x0000003f0700780c */ /* 0x000fc40003f84070 */
[----:B------:R-:W-:Y:S02]  /*0110*/  ISETP.GT.U32.AND P5, PT, R7, 0x1f, PT ;  /* 0x0000001f0700780c */ /* 0x000fe40003fa4070 */
[----:B-1----:R-:W-:Y:S01]  /*0120*/  ISETP.GE.U32.AND P0, PT, R17, UR4, PT ;  /* 0x0000000411007c0c */ /* 0x002fe2000bf06070 */
[----:B------:R-:W0:Y:S01]  /*0130*/  LDCU.64 UR4, c[0x0][0x358] ;  /* 0x00006b00ff0477ac */ /* 0x000e220008000a00 */
[----:B------:R-:W-:-:S11]  /*0140*/  ISETP.NE.AND P6, PT, R7, RZ, PT ;  /* 0x000000ff0700720c */ /* 0x000fd60003fc5270 */
        /* <DEDUP_REMOVED lines=29> */
.L_x_41:
[----:B0-----:R-:W-:Y:S05]  /*0320*/  BSYNC.RECONVERGENT B0 ;  /* 0x0000000000007941 */ /* 0x001fea0003800200 */
.L_x_40:
[----:B------:R-:W-:Y:S01]  /*0330*/  BAR.SYNC.DEFER_BLOCKING 0x0 ;  /* 0x0000000000007b1d */ /* 0x000fe20000010000 */
[----:B-1----:R-:W-:-:S05]  /*0340*/  IMAD.WIDE.U32 R4, R7, 0x4, R2 ;  /* 0x0000000407047825 */ /* 0x002fca00078e0002 */
[----:B------:R-:W-:Y:S04]  /*0350*/  BSSY.RECONVERGENT B0, `(.L_x_42) ;  /* 0x0000006000007945 */ /* 0x000fe80003800200 */
[----:B------:R-:W-:Y:S05]  /*0360*/  @P1 BRA `(.L_x_43) ;  /* 0x0000000000101947 */ /* 0x000fea0003800000 */
[----:B------:R-:W2:Y:S04]  /*0370*/  LDG.E R6, desc[UR4][R4.64+0x800] ;  /* 0x0008000404067981 */ /* 0x000ea8000c1e1900 */
[----:B------:R-:W2:Y:S02]  /*0380*/  LDG.E R7, desc[UR4][R4.64] ;  /* 0x0000000404077981 */ /* 0x000ea4000c1e1900 */
[----:B--2---:R-:W-:-:S05]  /*0390*/  IADD3 R7, PT, PT, R6, R7, RZ ;  /* 0x0000000706077210 */ /* 0x004fca0007ffe0ff */
[----:B------:R0:W-:Y:S02]  /*03a0*/  STG.E desc[UR4][R4.64], R7 ;  /* 0x0000000704007986 */ /* 0x0001e4000c101904 */
.L_x_43:
[----:B------:R-:W-:Y:S05]  /*03b0*/  BSYNC.RECONVERGENT B0 ;  /* 0x0000000000007941 */ /* 0x000fea0003800200 */
.L_x_42:
[----:B------:R-:W-:Y:S06]  /*03c0*/  BAR.SYNC.DEFER_BLOCKING 0x0 ;  /* 0x0000000000007b1d */ /* 0x000fec0000010000 */
[----:B------:R-:W-:Y:S04]  /*03d0*/  BSSY.RECONVERGENT B0, `(.L_x_44) ;  /* 0x0000006000007945 */ /* 0x000fe80003800200 */
[----:B------:R-:W-:Y:S05]  /*03e0*/  @P2 BRA `(.L_x_45) ;  /* 0x0000000000102947 */ /* 0x000fea0003800000 */
[----:B------:R-:W2:Y:S04]  /*03f0*/  LDG.E R6, desc[UR4][R4.64+0x400] ;  /* 0x0004000404067981 */ /* 0x000ea8000c1e1900 */
[----:B0-----:R-:W2:Y:S02]  /*0400*/  LDG.E R7, desc[UR4][R4.64] ;  /* 0x0000000404077981 */ /* 0x001ea4000c1e1900 */
[----:B--2---:R-:W-:-:S05]  /*0410*/  IMAD.IADD R7, R6, 0x1, R7 ;  /* 0x0000000106077824 */ /* 0x004fca00078e0207 */
[----:B------:R1:W-:Y:S02]  /*0420*/  STG.E desc[UR4][R4.64], R7 ;  /* 0x0000000704007986 */ /* 0x0003e4000c101904 */
.L_x_45:
[----:B------:R-:W-:Y:S05]  /*0430*/  BSYNC.RECONVERGENT B0 ;  /* 0x0000000000007941 */ /* 0x000fea0003800200 */
.L_x_44:
[----:B------:R-:W-:Y:S06]  /*0440*/  BAR.SYNC.DEFER_BLOCKING 0x0 ;  /* 0x0000000000007b1d */ /* 0x000fec0000010000 */
[----:B------:R-:W-:Y:S04]  /*0450*/  BSSY.RECONVERGENT B0, `(.L_x_46) ;  /* 0x0000006000007945 */ /* 0x000fe80003800200 */
[----:B------:R-:W-:Y:S05]  /*0460*/  @P3 BRA `(.L_x_47) ;  /* 0x0000000000103947 */ /* 0x000fea0003800000 */
[----:B------:R-:W2:Y:S04]  /*0470*/  LDG.E R6, desc[UR4][R4.64+0x200] ;  /* 0x0002000404067981 */ /* 0x000ea8000c1e1900 */
[----:B01----:R-:W2:Y:S02]  /*0480*/  LDG.E R7, desc[UR4][R4.64] ;  /* 0x0000000404077981 */ /* 0x003ea4000c1e1900 */
[----:B--2---:R-:W-:-:S05]  /*0490*/  IADD3 R7, PT, PT, R6, R7, RZ ;  /* 0x0000000706077210 */ /* 0x004fca0007ffe0ff */
[----:B------:R2:W-:Y:S02]  /*04a0*/  STG.E desc[UR4][R4.64], R7 ;  /* 0x0000000704007986 */ /* 0x0005e4000c101904 */
.L_x_47:
[----:B------:R-:W-:Y:S05]  /*04b0*/  BSYNC.RECONVERGENT B0 ;  /* 0x0000000000007941 */ /* 0x000fea0003800200 */
.L_x_46:
[----:B------:R-:W-:Y:S06]  /*04c0*/  BAR.SYNC.DEFER_BLOCKING 0x0 ;  /* 0x0000000000007b1d */ /* 0x000fec0000010000 */
[----:B------:R-:W-:Y:S04]  /*04d0*/  BSSY.RECONVERGENT B0, `(.L_x_48) ;  /* 0x0000006000007945 */ /* 0x000fe80003800200 */
[----:B------:R-:W-:Y:S05]  /*04e0*/  @P4 BRA `(.L_x_49) ;  /* 0x0000000000104947 */ /* 0x000fea0003800000 */
[----:B------:R-:W3:Y:S04]  /*04f0*/  LDG.E R6, desc[UR4][R4.64+0x100] ;  /* 0x0001000404067981 */ /* 0x000ee8000c1e1900 */
[----:B012---:R-:W3:Y:S02]  /*0500*/  LDG.E R7, desc[UR4][R4.64] ;  /* 0x0000000404077981 */ /* 0x007ee4000c1e1900 */
[----:B---3--:R-:W-:-:S05]  /*0510*/  IMAD.IADD R7, R6, 0x1, R7 ;  /* 0x0000000106077824 */ /* 0x008fca00078e0207 */
[----:B------:R3:W-:Y:S02]  /*0520*/  STG.E desc[UR4][R4.64], R7 ;  /* 0x0000000704007986 */ /* 0x0007e4000c101904 */
.L_x_49:
[----:B------:R-:W-:Y:S05]  /*0530*/  BSYNC.RECONVERGENT B0 ;  /* 0x0000000000007941 */ /* 0x000fea0003800200 */
.L_x_48:
[----:B------:R-:W-:Y:S06]  /*0540*/  BAR.SYNC.DEFER_BLOCKING 0x0 ;  /* 0x0000000000007b1d */ /* 0x000fec0000010000 */
[----:B------:R-:W-:Y:S04]  /*0550*/  BSSY.RECONVERGENT B0, `(.L_x_50) ;  /* 0x000001a000007945 */ /* 0x000fe80003800200 */
[----:B------:R-:W-:Y:S05]  /*0560*/  @P5 BRA `(.L_x_51) ;  /* 0x0000000000605947 */ /* 0x000fea0003800000 */
[----:B------:R-:W4:Y:S04]  /*0570*/  LDG.E.STRONG.SYS R6, desc[UR4][R4.64+0x80] ;  /* 0x0000800404067981 */ /* 0x000f28000c1f5900 */
[----:B0123--:R-:W4:Y:S02]  /*0580*/  LDG.E.STRONG.SYS R7, desc[UR4][R4.64] ;  /* 0x0000000404077981 */ /* 0x00ff24000c1f5900 */
[----:B----4-:R-:W-:-:S05]  /*0590*/  IADD3 R7, PT, PT, R6, R7, RZ ;  /* 0x0000000706077210 */ /* 0x010fca0007ffe0ff */
[----:B------:R0:W-:Y:S04]  /*05a0*/  STG.E.STRONG.SYS desc[UR4][R4.64], R7 ;  /* 0x0000000704007986 */ /* 0x0001e8000c115904 */
        /* <DEDUP_REMOVED lines=20> */
.L_x_51:
[----:B------:R-:W-:Y:S05]  /*06f0*/  BSYNC.RECONVERGENT B0 ;  /* 0x0000000000007941 */ /* 0x000fea0003800200 */
.L_x_50:
[----:B------:R-:W-:Y:S06]  /*0700*/  BAR.SYNC.DEFER_BLOCKING 0x0 ;  /* 0x0000000000007b1d */ /* 0x000fec0000010000 */
[----:B------:R-:W-:Y:S04]  /*0710*/  BSSY.RECONVERGENT B0, `(.L_x_52) ;  /* 0x0000006000007945 */ /* 0x000fe80003800200 */
[----:B------:R-:W-:Y:S05]  /*0720*/  @P6 BRA `(.L_x_53) ;  /* 0x0000000000106947 */ /* 0x000fea0003800000 */
[----:B------:R-:W5:Y:S01]  /*0730*/  LDG.E R3, desc[UR4][R2.64] ;  /* 0x0000000402037981 */ /* 0x000f62000c1e1900 */
[----:B01234-:R-:W0:Y:S02]  /*0740*/  LDC.64 R4, c[0x0][0x388] ;  /* 0x0000e200ff047b82 */ /* 0x01fe240000000a00 */
[----:B0-----:R-:W-:-:S05]  /*0750*/  IMAD.WIDE.U32 R4, R0, 0x4, R4 ;  /* 0x0000000400047825 */ /* 0x001fca00078e0004 */
[----:B-----5:R0:W-:Y:S02]  /*0760*/  STG.E desc[UR4][R4.64], R3 ;  /* 0x0000000304007986 */ /* 0x0201e4000c101904 */
.L_x_53:
[----:B------:R-:W-:Y:S05]  /*0770*/  BSYNC.RECONVERGENT B0 ;  /* 0x0000000000007941 */ /* 0x000fea0003800200 */
.L_x_52:
[----:B------:R-:W-:Y:S06]  /*0780*/  BAR.SYNC.DEFER_BLOCKING 0x0 ;  /* 0x0000000000007b1d */ /* 0x000fec0000010000 */
[----:B------:R-:W-:Y:S05]  /*0790*/  EXIT ;  /* 0x000000000000794d */ /* 0x000fea0003800000 */
.L_x_54:
        /* <DEDUP_REMOVED lines=14> */
.L_x_59:


//--------------------- .nv.shared.reserved.0     --------------------------
	.section	.nv.shared.reserved.0,"aw",@nobits
	.weak		__nv_reservedSMEM_offset_0_alias
	.size		__nv_reservedSMEM_offset_0_alias, 0, 64
	.other		__nv_reservedSMEM_offset_0_alias,@"STO_CUDA_RESERVED_SHARED STV_DEFAULT"
__nv_reservedSMEM_offset_0_alias:
	.zero		0
	.zero		64


//--------------------- .nv.constant0._Z6kernelILj64EEvPiS0_i --------------------------
	.section	.nv.constant0._Z6kernelILj64EEvPiS0_i,"a",@progbits
	.sectionflags	@""
	.align	4
.nv.constant0._Z6kernelILj64EEvPiS0_i:
	.zero		916


//--------------------- .nv.constant0._Z6kernelILj128EEvPiS0_i --------------------------
	.section	.nv.constant0._Z6kernelILj128EEvPiS0_i,"a",@progbits
	.sectionflags	@""
	.align	4
.nv.constant0._Z6kernelILj128EEvPiS0_i:
	.zero		916


//--------------------- .nv.constant0._Z6kernelILj256EEvPiS0_i --------------------------
	.section	.nv.constant0._Z6kernelILj256EEvPiS0_i,"a",@progbits
	.sectionflags	@""
	.align	4
.nv.constant0._Z6kernelILj256EEvPiS0_i:
	.zero		916


//--------------------- .nv.constant0._Z6kernelILj512EEvPiS0_i --------------------------
	.section	.nv.constant0._Z6kernelILj512EEvPiS0_i,"a",@progbits
	.sectionflags	@""
	.align	4
.nv.constant0._Z6kernelILj512EEvPiS0_i:
	.zero		916


//--------------------- .nv.constant0._Z6kernelILj1024EEvPiS0_i --------------------------
	.section	.nv.constant0._Z6kernelILj1024EEvPiS0_i,"a",@progbits
	.sectionflags	@""
	.align	4
.nv.constant0._Z6kernelILj1024EEvPiS0_i:
	.zero		916


//--------------------- SYMBOLS --------------------------

	.type		.nv.reservedSmem.offset0,@object
	.size		.nv.reservedSmem.offset0,0x4
